//
// Generated by NVIDIA NVVM Compiler
//
// Compiler Build ID: CL-36424714
// Cuda compilation tools, release 13.0, V13.0.88
// Based on NVVM 20.0.0
//

.version 9.0
.target sm_100
.address_size 64

	// .globl	_Z15layerNormKernelPfS_iifS_S_
// _ZZ15layerNormKernelPfS_iifS_S_E11shared_data has been demoted
// _ZZ15layerNormKernelPfS_iifS_S_E9block_sum has been demoted
// _ZZ15layerNormKernelPfS_iifS_S_E12block_sum_sq has been demoted

.visible .entry _Z15layerNormKernelPfS_iifS_S_(
	.param .u64 .ptr .align 1 _Z15layerNormKernelPfS_iifS_S__param_0,
	.param .u64 .ptr .align 1 _Z15layerNormKernelPfS_iifS_S__param_1,
	.param .u32 _Z15layerNormKernelPfS_iifS_S__param_2,
	.param .u32 _Z15layerNormKernelPfS_iifS_S__param_3,
	.param .f32 _Z15layerNormKernelPfS_iifS_S__param_4,
	.param .u64 .ptr .align 1 _Z15layerNormKernelPfS_iifS_S__param_5,
	.param .u64 .ptr .align 1 _Z15layerNormKernelPfS_iifS_S__param_6
)
{
	.reg .pred 	%p<31>;
	.reg .b32 	%r<63>;
	.reg .b32 	%f<57>;
	.reg .b64 	%rd<26>;
	// demoted variable
	.shared .align 4 .b8 _ZZ15layerNormKernelPfS_iifS_S_E11shared_data[1024];
	// demoted variable
	.shared .align 4 .f32 _ZZ15layerNormKernelPfS_iifS_S_E9block_sum;
	// demoted variable
	.shared .align 4 .f32 _ZZ15layerNormKernelPfS_iifS_S_E12block_sum_sq;
	ld.param.u64 	%rd5, [_Z15layerNormKernelPfS_iifS_S__param_0];
	ld.param.u64 	%rd8, [_Z15layerNormKernelPfS_iifS_S__param_1];
	ld.param.u32 	%r22, [_Z15layerNormKernelPfS_iifS_S__param_2];
	ld.param.u32 	%r21, [_Z15layerNormKernelPfS_iifS_S__param_3];
	ld.param.f32 	%f16, [_Z15layerNormKernelPfS_iifS_S__param_4];
	ld.param.u64 	%rd6, [_Z15layerNormKernelPfS_iifS_S__param_5];
	ld.param.u64 	%rd7, [_Z15layerNormKernelPfS_iifS_S__param_6];
	cvta.to.global.u64 	%rd1, %rd8;
	cvta.to.global.u64 	%rd2, %rd7;
	cvta.to.global.u64 	%rd3, %rd6;
	mov.u32 	%r23, %ctaid.y;
	mov.u32 	%r24, %ntid.y;
	mov.u32 	%r25, %tid.y;
	mad.lo.s32 	%r1, %r23, %r24, %r25;
	setp.ge.s32 	%p1, %r1, %r22;
	@%p1 bra 	$L__BB0_40;
	mov.u32 	%r60, %tid.x;
	mov.u32 	%r3, %ntid.x;
	setp.ge.s32 	%p2, %r60, %r21;
	@%p2 bra 	$L__BB0_6;
	mul.lo.s32 	%r4, %r21, %r1;
	cvta.to.global.u64 	%rd4, %rd5;
	mov.u32 	%r56, %r60;
$L__BB0_3:
	setp.ge.s32 	%p3, %r56, %r3;
	@%p3 bra 	$L__BB0_5;
	add.s32 	%r26, %r56, %r4;
	mul.wide.s32 	%rd9, %r26, 4;
	add.s64 	%rd10, %rd4, %rd9;
	ld.global.f32 	%f17, [%rd10];
	shl.b32 	%r27, %r56, 2;
	mov.u32 	%r28, _ZZ15layerNormKernelPfS_iifS_S_E11shared_data;
	add.s32 	%r29, %r28, %r27;
	st.shared.f32 	[%r29], %f17;
$L__BB0_5:
	add.s32 	%r56, %r56, %r3;
	setp.lt.s32 	%p4, %r56, %r21;
	@%p4 bra 	$L__BB0_3;
$L__BB0_6:
	setp.ge.s32 	%p5, %r60, %r21;
	bar.sync 	0;
	shl.b32 	%r30, %r60, 2;
	mov.u32 	%r31, _ZZ15layerNormKernelPfS_iifS_S_E11shared_data;
	add.s32 	%r7, %r31, %r30;
	mov.f32 	%f51, 0f00000000;
	@%p5 bra 	$L__BB0_8;
	ld.shared.f32 	%f51, [%r7];
$L__BB0_8:
	setp.lt.u32 	%p6, %r3, 2;
	@%p6 bra 	$L__BB0_13;
	mov.u32 	%r57, %r3;
$L__BB0_10:
	shr.u32 	%r9, %r57, 1;
	setp.ge.u32 	%p7, %r60, %r9;
	add.s32 	%r33, %r9, %r60;
	setp.ge.s32 	%p8, %r33, %r21;
	or.pred  	%p9, %p7, %p8;
	@%p9 bra 	$L__BB0_12;
	shl.b32 	%r34, %r9, 2;
	add.s32 	%r35, %r7, %r34;
	ld.shared.f32 	%f19, [%r35];
	add.f32 	%f51, %f51, %f19;
$L__BB0_12:
	bar.sync 	0;
	setp.gt.u32 	%p10, %r57, 3;
	mov.u32 	%r57, %r9;
	@%p10 bra 	$L__BB0_10;
$L__BB0_13:
	setp.ne.s32 	%p11, %r60, 0;
	@%p11 bra 	$L__BB0_15;
	st.shared.f32 	[_ZZ15layerNormKernelPfS_iifS_S_E9block_sum], %f51;
$L__BB0_15:
	setp.ge.s32 	%p12, %r60, %r21;
	bar.sync 	0;
	ld.shared.f32 	%f21, [_ZZ15layerNormKernelPfS_iifS_S_E9block_sum];
	cvt.rn.f32.s32 	%f7, %r21;
	div.rn.f32 	%f8, %f21, %f7;
	mov.f32 	%f55, 0f00000000;
	@%p12 bra 	$L__BB0_17;
	ld.shared.f32 	%f22, [%r7];
	sub.f32 	%f23, %f22, %f8;
	mul.f32 	%f55, %f23, %f23;
$L__BB0_17:
	setp.lt.u32 	%p13, %r3, 2;
	@%p13 bra 	$L__BB0_22;
	mov.u32 	%r58, %r3;
$L__BB0_19:
	shr.u32 	%r11, %r58, 1;
	setp.ge.u32 	%p14, %r60, %r11;
	add.s32 	%r37, %r11, %r60;
	setp.ge.s32 	%p15, %r37, %r21;
	or.pred  	%p16, %p14, %p15;
	@%p16 bra 	$L__BB0_21;
	shl.b32 	%r38, %r11, 2;
	add.s32 	%r39, %r7, %r38;
	ld.shared.f32 	%f24, [%r39];
	sub.f32 	%f25, %f24, %f8;
	fma.rn.f32 	%f55, %f25, %f25, %f55;
$L__BB0_21:
	bar.sync 	0;
	setp.gt.u32 	%p17, %r58, 3;
	mov.u32 	%r58, %r11;
	@%p17 bra 	$L__BB0_19;
$L__BB0_22:
	setp.ne.s32 	%p18, %r60, 0;
	@%p18 bra 	$L__BB0_24;
	st.shared.f32 	[_ZZ15layerNormKernelPfS_iifS_S_E12block_sum_sq], %f55;
$L__BB0_24:
	setp.ge.s32 	%p19, %r60, %r21;
	bar.sync 	0;
	ld.shared.f32 	%f26, [_ZZ15layerNormKernelPfS_iifS_S_E12block_sum_sq];
	div.rn.f32 	%f27, %f26, %f7;
	add.f32 	%f28, %f16, %f27;
	sqrt.rn.f32 	%f15, %f28;
	@%p19 bra 	$L__BB0_40;
	setp.ne.s64 	%p20, %rd6, 0;
	mul.lo.s32 	%r12, %r21, %r1;
	@%p20 bra 	$L__BB0_33;
	setp.eq.s64 	%p26, %rd7, 0;
	@%p26 bra 	$L__BB0_27;
	bra.uni 	$L__BB0_30;
$L__BB0_27:
	setp.ge.s32 	%p29, %r60, %r3;
	@%p29 bra 	$L__BB0_29;
	shl.b32 	%r52, %r60, 2;
	add.s32 	%r54, %r31, %r52;
	ld.shared.f32 	%f45, [%r54];
	sub.f32 	%f46, %f45, %f8;
	div.rn.f32 	%f47, %f46, %f15;
	add.f32 	%f48, %f47, 0f00000000;
	add.s32 	%r55, %r60, %r12;
	mul.wide.s32 	%rd24, %r55, 4;
	add.s64 	%rd25, %rd1, %rd24;
	st.global.f32 	[%rd25], %f48;
$L__BB0_29:
	add.s32 	%r60, %r60, %r3;
	setp.lt.s32 	%p30, %r60, %r21;
	@%p30 bra 	$L__BB0_27;
	bra.uni 	$L__BB0_40;
$L__BB0_30:
	setp.ge.s32 	%p27, %r60, %r3;
	@%p27 bra 	$L__BB0_32;
	shl.b32 	%r48, %r60, 2;
	add.s32 	%r50, %r31, %r48;
	ld.shared.f32 	%f40, [%r50];
	sub.f32 	%f41, %f40, %f8;
	div.rn.f32 	%f42, %f41, %f15;
	mul.wide.s32 	%rd20, %r60, 4;
	add.s64 	%rd21, %rd2, %rd20;
	ld.global.f32 	%f43, [%rd21];
	add.f32 	%f44, %f42, %f43;
	add.s32 	%r51, %r60, %r12;
	mul.wide.s32 	%rd22, %r51, 4;
	add.s64 	%rd23, %rd1, %rd22;
	st.global.f32 	[%rd23], %f44;
$L__BB0_32:
	add.s32 	%r60, %r60, %r3;
	setp.lt.s32 	%p28, %r60, %r21;
	@%p28 bra 	$L__BB0_30;
	bra.uni 	$L__BB0_40;
$L__BB0_33:
	setp.eq.s64 	%p21, %rd7, 0;
	@%p21 bra 	$L__BB0_34;
	bra.uni 	$L__BB0_37;
$L__BB0_34:
	setp.ge.s32 	%p24, %r60, %r3;
	@%p24 bra 	$L__BB0_36;
	shl.b32 	%r44, %r60, 2;
	add.s32 	%r46, %r31, %r44;
	ld.shared.f32 	%f35, [%r46];
	sub.f32 	%f36, %f35, %f8;
	div.rn.f32 	%f37, %f36, %f15;
	mul.wide.s32 	%rd16, %r60, 4;
	add.s64 	%rd17, %rd3, %rd16;
	ld.global.f32 	%f38, [%rd17];
	fma.rn.f32 	%f39, %f37, %f38, 0f00000000;
	add.s32 	%r47, %r60, %r12;
	mul.wide.s32 	%rd18, %r47, 4;
	add.s64 	%rd19, %rd1, %rd18;
	st.global.f32 	[%rd19], %f39;
$L__BB0_36:
	add.s32 	%r60, %r60, %r3;
	setp.lt.s32 	%p25, %r60, %r21;
	@%p25 bra 	$L__BB0_34;
	bra.uni 	$L__BB0_40;
$L__BB0_37:
	setp.ge.s32 	%p22, %r60, %r3;
	@%p22 bra 	$L__BB0_39;
	shl.b32 	%r40, %r60, 2;
	add.s32 	%r42, %r31, %r40;
	ld.shared.f32 	%f29, [%r42];
	sub.f32 	%f30, %f29, %f8;
	div.rn.f32 	%f31, %f30, %f15;
	mul.wide.s32 	%rd11, %r60, 4;
	add.s64 	%rd12, %rd3, %rd11;
	ld.global.f32 	%f32, [%rd12];
	add.s64 	%rd13, %rd2, %rd11;
	ld.global.f32 	%f33, [%rd13];
	fma.rn.f32 	%f34, %f31, %f32, %f33;
	add.s32 	%r43, %r60, %r12;
	mul.wide.s32 	%rd14, %r43, 4;
	add.s64 	%rd15, %rd1, %rd14;
	st.global.f32 	[%rd15], %f34;
$L__BB0_39:
	add.s32 	%r60, %r60, %r3;
	setp.lt.s32 	%p23, %r60, %r21;
	@%p23 bra 	$L__BB0_37;
$L__BB0_40:
	ret;

}


// ===== COMPILED SASS (sm_100) =====

	.target	sm_100

	.elftype	@"ET_EXEC"


//--------------------- .note.nv.tkinfo           --------------------------
	.section	.note.nv.tkinfo,"",@"SHT_NOTE"
	.sectionflags	@"SHF_NOTE_NV_TKINFO"
	.tkinfo
        /*0018*/ 	.word	0x00000002
        /*0030*/ 	.string	""
        /*0030*/ 	.string	"ptxas"
        /*0030*/ 	.string	"Cuda compilation tools, release 13.0, V13.0.88"
        /*0030*/ 	.string	"Build cuda_13.0.r13.0/compiler.36424714_0"
        /*0030*/ 	.string	"-arch sm_100 -m 64 "



//--------------------- .note.nv.cuinfo           --------------------------
	.section	.note.nv.cuinfo,"",@"SHT_NOTE"
	.sectionflags	@"SHF_NOTE_NV_CUINFO"
        /*0018*/ 	.short	0x0002
        /*001a*/ 	.short	0x0064
        /*001c*/ 	.short	0x0082
	.zero		2


//--------------------- .nv.info                  --------------------------
	.section	.nv.info,"",@"SHT_CUDA_INFO"
	.align	4


	//----- nvinfo : EIATTR_REGCOUNT
	.align		4
        /*0000*/ 	.byte	0x04, 0x2f
        /*0002*/ 	.short	(.L_1 - .L_0)
	.align		4
.L_0:
        /*0004*/ 	.word	index@(_Z15layerNormKernelPfS_iifS_S_)
        /*0008*/ 	.word	0x0000001b


	//----- nvinfo : EIATTR_FRAME_SIZE
	.align		4
.L_1:
        /*000c*/ 	.byte	0x04, 0x11
        /*000e*/ 	.short	(.L_3 - .L_2)
	.align		4
.L_2:
        /*0010*/ 	.word	index@($__internal_1_$__cuda_sm3x_div_rn_noftz_f32_slowpath)
        /*0014*/ 	.word	0x00000000


	//----- nvinfo : EIATTR_FRAME_SIZE
	.align		4
.L_3:
        /*0018*/ 	.byte	0x04, 0x11
        /*001a*/ 	.short	(.L_5 - .L_4)
	.align		4
.L_4:
        /*001c*/ 	.word	index@($__internal_0_$__cuda_sm20_sqrt_rn_f32_slowpath)
        /*0020*/ 	.word	0x00000000


	//----- nvinfo : EIATTR_FRAME_SIZE
	.align		4
.L_5:
        /*0024*/ 	.byte	0x04, 0x11
        /*0026*/ 	.short	(.L_7 - .L_6)
	.align		4
.L_6:
        /*0028*/ 	.word	index@(_Z15layerNormKernelPfS_iifS_S_)
        /*002c*/ 	.word	0x00000000


	//----- nvinfo : EIATTR_MIN_STACK_SIZE
	.align		4
.L_7:
        /*0030*/ 	.byte	0x04, 0x12
        /*0032*/ 	.short	(.L_9 - .L_8)
	.align		4
.L_8:
        /*0034*/ 	.word	index@(_Z15layerNormKernelPfS_iifS_S_)
        /*0038*/ 	.word	0x00000000
.L_9:


//--------------------- .nv.compat                --------------------------
	.section	.nv.compat,"",@"SHT_CUDA_COMPAT_INFO"
	.align	4
        /*0000*/ 	.byte	0x02, 0x09, 0x00, 0x00, 0x02, 0x02, 0x01, 0x00, 0x02, 0x05, 0x05, 0x00, 0x03, 0x07, 0x01, 0x01
        /*0010*/ 	.byte	0x02, 0x03, 0x00, 0x00, 0x02, 0x06, 0x01, 0x00, 0x04, 0x0b, 0x08, 0x00, 0x01, 0x00, 0x00, 0x00
        /*0020*/ 	.byte	0x00, 0x00, 0x00, 0x00


//--------------------- .nv.info._Z15layerNormKernelPfS_iifS_S_ --------------------------
	.section	.nv.info._Z15layerNormKernelPfS_iifS_S_,"",@"SHT_CUDA_INFO"
	.sectionflags	@""
	.align	4


	//----- nvinfo : EIATTR_CUDA_API_VERSION
	.align		4
        /*0000*/ 	.byte	0x04, 0x37
        /*0002*/ 	.short	(.L_11 - .L_10)
.L_10:
        /*0004*/ 	.word	0x00000082


	//----- nvinfo : EIATTR_KPARAM_INFO
	.align		4
.L_11:
        /*0008*/ 	.byte	0x04, 0x17
        /*000a*/ 	.short	(.L_13 - .L_12)
.L_12:
        /*000c*/ 	.word	0x00000000
        /*0010*/ 	.short	0x0006
        /*0012*/ 	.short	0x0028
        /*0014*/ 	.byte	0x00, 0xf5, 0x21, 0x00


	//----- nvinfo : EIATTR_KPARAM_INFO
	.align		4
.L_13:
        /*0018*/ 	.byte	0x04, 0x17
        /*001a*/ 	.short	(.L_15 - .L_14)
.L_14:
        /*001c*/ 	.word	0x00000000
        /*0020*/ 	.short	0x0005
        /*0022*/ 	.short	0x0020
        /*0024*/ 	.byte	0x00, 0xf5, 0x21, 0x00


	//----- nvinfo : EIATTR_KPARAM_INFO
	.align		4
.L_15:
        /*0028*/ 	.byte	0x04, 0x17
        /*002a*/ 	.short	(.L_17 - .L_16)
.L_16:
        /*002c*/ 	.word	0x00000000
        /*0030*/ 	.short	0x0004
        /*0032*/ 	.short	0x0018
        /*0034*/ 	.byte	0x00, 0xf0, 0x11, 0x00


	//----- nvinfo : EIATTR_KPARAM_INFO
	.align		4
.L_17:
        /*0038*/ 	.byte	0x04, 0x17
        /*003a*/ 	.short	(.L_19 - .L_18)
.L_18:
        /*003c*/ 	.word	0x00000000
        /*0040*/ 	.short	0x0003
        /*0042*/ 	.short	0x0014
        /*0044*/ 	.byte	0x00, 0xf0, 0x11, 0x00


	//----- nvinfo : EIATTR_KPARAM_INFO
	.align		4
.L_19:
        /*0048*/ 	.byte	0x04, 0x17
        /*004a*/ 	.short	(.L_21 - .L_20)
.L_20:
        /*004c*/ 	.word	0x00000000
        /*0050*/ 	.short	0x0002
        /*0052*/ 	.short	0x0010
        /*0054*/ 	.byte	0x00, 0xf0, 0x11, 0x00


	//----- nvinfo : EIATTR_KPARAM_INFO
	.align		4
.L_21:
        /*0058*/ 	.byte	0x04, 0x17
        /*005a*/ 	.short	(.L_23 - .L_22)
.L_22:
        /*005c*/ 	.word	0x00000000
        /*0060*/ 	.short	0x0001
        /*0062*/ 	.short	0x0008
        /*0064*/ 	.byte	0x00, 0xf5, 0x21, 0x00


	//----- nvinfo : EIATTR_KPARAM_INFO
	.align		4
.L_23:
        /*0068*/ 	.byte	0x04, 0x17
        /*006a*/ 	.short	(.L_25 - .L_24)
.L_24:
        /*006c*/ 	.word	0x00000000
        /*0070*/ 	.short	0x0000
        /*0072*/ 	.short	0x0000
        /*0074*/ 	.byte	0x00, 0xf5, 0x21, 0x00


	//----- nvinfo : EIATTR_SPARSE_MMA_MASK
	.align		4
.L_25:
        /*0078*/ 	.byte	0x03, 0x50
        /*007a*/ 	.short	0x0000


	//----- nvinfo : EIATTR_MAXREG_COUNT
	.align		4
        /*007c*/ 	.byte	0x03, 0x1b
        /*007e*/ 	.short	0x00ff


	//----- nvinfo : EIATTR_NUM_BARRIERS
	.align		4
        /*0080*/ 	.byte	0x02, 0x4c
        /*0082*/ 	.byte	0x01
	.zero		1


	//----- nvinfo : EIATTR_MERCURY_ISA_VERSION
	.align		4
        /*0084*/ 	.byte	0x03, 0x5f
        /*0086*/ 	.short	0x0101


	//----- nvinfo : EIATTR_VRC_CTA_INIT_COUNT
	.align		4
        /*0088*/ 	.byte	0x02, 0x4a
	.zero		1
	.zero		1


	//----- nvinfo : EIATTR_EXIT_INSTR_OFFSETS
	.align		4
        /*008c*/ 	.byte	0x04, 0x1c
        /*008e*/ 	.short	(.L_27 - .L_26)


	//   ....[0]....
.L_26:
        /*0090*/ 	.word	0x00000070


	//   ....[1]....
        /*0094*/ 	.word	0x00000900


	//   ....[2]....
        /*0098*/ 	.word	0x00000bc0


	//   ....[3]....
        /*009c*/ 	.word	0x00000d90


	//   ....[4]....
        /*00a0*/ 	.word	0x00001050


	//   ....[5]....
        /*00a4*/ 	.word	0x00001250


	//----- nvinfo : EIATTR_CRS_STACK_SIZE
	.align		4
.L_27:
        /*00a8*/ 	.byte	0x04, 0x1e
        /*00aa*/ 	.short	(.L_29 - .L_28)
.L_28:
        /*00ac*/ 	.word	0x00000000


	//----- nvinfo : EIATTR_CBANK_PARAM_SIZE
	.align		4
.L_29:
        /*00b0*/ 	.byte	0x03, 0x19
        /*00b2*/ 	.short	0x0030


	//----- nvinfo : EIATTR_PARAM_CBANK
	.align		4
        /*00b4*/ 	.byte	0x04, 0x0a
        /*00b6*/ 	.short	(.L_31 - .L_30)
	.align		4
.L_30:
        /*00b8*/ 	.word	index@(.nv.constant0._Z15layerNormKernelPfS_iifS_S_)
        /*00bc*/ 	.short	0x0380
        /*00be*/ 	.short	0x0030


	//----- nvinfo : EIATTR_SW_WAR
	.align		4
.L_31:
        /*00c0*/ 	.byte	0x04, 0x36
        /*00c2*/ 	.short	(.L_33 - .L_32)
.L_32:
        /*00c4*/ 	.word	0x00000008
.L_33:


//--------------------- .nv.callgraph             --------------------------
	.section	.nv.callgraph,"",@"SHT_CUDA_CALLGRAPH"
	.align	4
	.sectionentsize	8
	.align		4
        /*0000*/ 	.word	0x00000000
	.align		4
        /*0004*/ 	.word	0xffffffff
	.align		4
        /*0008*/ 	.word	0x00000000
	.align		4
        /*000c*/ 	.word	0xfffffffe
	.align		4
        /*0010*/ 	.word	0x00000000
	.align		4
        /*0014*/ 	.word	0xfffffffd
	.align		4
        /*0018*/ 	.word	0x00000000
	.align		4
        /*001c*/ 	.word	0xfffffffc


//--------------------- .text._Z15layerNormKernelPfS_iifS_S_ --------------------------
	.section	.text._Z15layerNormKernelPfS_iifS_S_,"ax",@progbits
	.align	128
        .global         _Z15layerNormKernelPfS_iifS_S_
        .type           _Z15layerNormKernelPfS_iifS_S_,@function
        .size           _Z15layerNormKernelPfS_iifS_S_,(.L_x_51 - _Z15layerNormKernelPfS_iifS_S_)
        .other          _Z15layerNormKernelPfS_iifS_S_,@"STO_CUDA_ENTRY STV_DEFAULT"
_Z15layerNormKernelPfS_iifS_S_:
.text._Z15layerNormKernelPfS_iifS_S_:
[----:B------:R-:W-:Y:S01]  /*0000*/  LDC R1, c[0x0][0x37c] ;  /* 0x0000df00ff017b82 */ /* 0x000fe20000000800 */
[----:B------:R-:W0:Y:S07]  /*0010*/  S2R R3, SR_TID.Y ;  /* 0x0000000000037919 */ /* 0x000e2e0000002200 */
[----:B------:R-:W0:Y:S01]  /*0020*/  S2UR UR4, SR_CTAID.Y ;  /* 0x00000000000479c3 */ /* 0x000e220000002600 */
[----:B------:R-:W1:Y:S07]  /*0030*/  LDCU UR5, c[0x0][0x390] ;  /* 0x00007200ff0577ac */ /* 0x000e6e0008000800 */
[----:B------:R-:W0:Y:S02]  /*0040*/  LDC R6, c[0x0][0x364] ;  /* 0x0000d900ff067b82 */ /* 0x000e240000000800 */
[----:B0-----:R-:W-:-:S05]  /*0050*/  IMAD R6, R6, UR4, R3 ;  /* 0x0000000406067c24 */ /* 0x001fca000f8e0203 */
[----:B-1----:R-:W-:-:S13]  /*0060*/  ISETP.GE.AND P0, PT, R6, UR5, PT ;  /* 0x0000000506007c0c */ /* 0x002fda000bf06270 */
[----:B------:R-:W-:Y:S05]  /*0070*/  @P0 EXIT ;  /* 0x000000000000094d */ /* 0x000fea0003800000 */
[----:B------:R-:W0:Y:S01]  /*0080*/  S2R R5, SR_TID.X ;  /* 0x0000000000057919 */ /* 0x000e220000002100 */
[----:B------:R-:W1:Y:S01]  /*0090*/  LDCU UR4, c[0x0][0x394] ;  /* 0x00007280ff0477ac */ /* 0x000e620008000800 */
[----:B------:R-:W-:Y:S01]  /*00a0*/  BSSY.RECONVERGENT B0, `(.L_x_0) ;  /* 0x0000019000007945 */ /* 0x000fe20003800200 */
[----:B------:R-:W2:Y:S01]  /*00b0*/  LDCU UR7, c[0x0][0x360] ;  /* 0x00006c00ff0777ac */ /* 0x000ea20008000800 */
[----:B------:R-:W3:Y:S01]  /*00c0*/  LDCU.64 UR8, c[0x0][0x358] ;  /* 0x00006b00ff0877ac */ /* 0x000ee20008000a00 */
[----:B------:R-:W4:Y:S01]  /*00d0*/  LDCU UR6, c[0x0][0x394] ;  /* 0x00007280ff0677ac */ /* 0x000f220008000800 */
[----:B-1----:R-:W-:-:S05]  /*00e0*/  IMAD.U32 R12, RZ, RZ, UR4 ;  /* 0x00000004ff0c7e24 */ /* 0x002fca000f8e00ff */
[----:B0-----:R-:W-:-:S13]  /*00f0*/  ISETP.GE.AND P0, PT, R5, R12, PT ;  /* 0x0000000c0500720c */ /* 0x001fda0003f06270 */
[----:B--234-:R-:W-:Y:S05]  /*0100*/  @P0 BRA `(.L_x_1) ;  /* 0x0000000000480947 */ /* 0x01cfea0003800000 */
[----:B------:R-:W0:Y:S01]  /*0110*/  LDC.64 R8, c[0x0][0x380] ;  /* 0x0000e000ff087b82 */ /* 0x000e220000000a00 */
[----:B------:R-:W-:-:S07]  /*0120*/  IMAD.MOV.U32 R7, RZ, RZ, R5 ;  /* 0x000000ffff077224 */ /* 0x000fce00078e0005 */
.L_x_4:
[----:B------:R-:W-:Y:S01]  /*0130*/  ISETP.GE.AND P0, PT, R7, UR7, PT ;  /* 0x0000000707007c0c */ /* 0x000fe2000bf06270 */
[----:B------:R-:W-:Y:S01]  /*0140*/  BSSY.RECONVERGENT B1, `(.L_x_2) ;  /* 0x000000b000017945 */ /* 0x000fe20003800200 */
[----:B------:R-:W-:-:S11]  /*0150*/  MOV R12, UR6 ;  /* 0x00000006000c7c02 */ /* 0x000fd60008000f00 */
[----:B-1----:R-:W-:Y:S05]  /*0160*/  @P0 BRA `(.L_x_3) ;  /* 0x0000000000200947 */ /* 0x002fea0003800000 */
[----:B------:R-:W-:-:S04]  /*0170*/  IMAD R3, R6, UR6, R7 ;  /* 0x0000000606037c24 */ /* 0x000fc8000f8e0207 */
[----:B0-----:R-:W-:-:S06]  /*0180*/  IMAD.WIDE R2, R3, 0x4, R8 ;  /* 0x0000000403027825 */ /* 0x001fcc00078e0208 */
[----:B------:R-:W2:Y:S01]  /*0190*/  LDG.E R2, desc[UR8][R2.64] ;  /* 0x0000000802027981 */ /* 0x000ea2000c1e1900 */
[----:B------:R-:W0:Y:S01]  /*01a0*/  S2UR UR5, SR_CgaCtaId ;  /* 0x00000000000579c3 */ /* 0x000e220000008800 */
[----:B------:R-:W-:Y:S02]  /*01b0*/  UMOV UR4, 0x400 ;  /* 0x0000040000047882 */ /* 0x000fe40000000000 */
[----:B0-----:R-:W-:-:S06]  /*01c0*/  ULEA UR4, UR5, UR4, 0x18 ;  /* 0x0000000405047291 */ /* 0x001fcc000f8ec0ff */
[----:B------:R-:W-:-:S05]  /*01d0*/  LEA R11, R7, UR4, 0x2 ;  /* 0x00000004070b7c11 */ /* 0x000fca000f8e10ff */
[----:B--2---:R1:W-:Y:S02]  /*01e0*/  STS [R11], R2 ;  /* 0x000000020b007388 */ /* 0x0043e40000000800 */
.L_x_3:
[----:B------:R-:W-:Y:S05]  /*01f0*/  BSYNC.RECONVERGENT B1 ;  /* 0x0000000000017941 */ /* 0x000fea0003800200 */
.L_x_2:
[----:B------:R-:W-:-:S05]  /*0200*/  VIADD R7, R7, UR7 ;  /* 0x0000000707077c36 */ /* 0x000fca0008000000 */
[----:B------:R-:W-:-:S13]  /*0210*/  ISETP.GE.AND P0, PT, R7, R12, PT ;  /* 0x0000000c0700720c */ /* 0x000fda0003f06270 */
[----:B------:R-:W-:Y:S05]  /*0220*/  @!P0 BRA `(.L_x_4) ;  /* 0xfffffffc00c08947 */ /* 0x000fea000383ffff */
.L_x_1:
[----:B------:R-:W-:Y:S05]  /*0230*/  BSYNC.RECONVERGENT B0 ;  /* 0x0000000000007941 */ /* 0x000fea0003800200 */
.L_x_0:
[----:B------:R-:W2:Y:S08]  /*0240*/  S2UR UR5, SR_CgaCtaId ;  /* 0x00000000000579c3 */ /* 0x000eb00000008800 */
[----:B------:R-:W-:Y:S01]  /*0250*/  BAR.SYNC.DEFER_BLOCKING 0x0 ;  /* 0x0000000000007b1d */ /* 0x000fe20000010000 */
[C---:B------:R-:W-:Y:S01]  /*0260*/  ISETP.GE.AND P0, PT, R5.reuse, R12, PT ;  /* 0x0000000c0500720c */ /* 0x040fe20003f06270 */
[----:B-1----:R-:W-:Y:S01]  /*0270*/  IMAD.MOV.U32 R2, RZ, RZ, RZ ;  /* 0x000000ffff027224 */ /* 0x002fe200078e00ff */
[----:B------:R-:W-:Y:S01]  /*0280*/  UISETP.GE.U32.AND UP0, UPT, UR7, 0x2, UPT ;  /* 0x000000020700788c */ /* 0x000fe2000bf06070 */
[----:B------:R-:W-:-:S02]  /*0290*/  ISETP.NE.AND P2, PT, R5, RZ, PT ;  /* 0x000000ff0500720c */ /* 0x000fc40003f45270 */
[----:B------:R-:W-:Y:S02]  /*02a0*/  UMOV UR4, 0x400 ;  /* 0x0000040000047882 */ /* 0x000fe40000000000 */
[----:B------:R-:W1:Y:S01]  /*02b0*/  S2UR UR6, SR_CgaCtaId ;  /* 0x00000000000679c3 */ /* 0x000e620000008800 */
[----:B--2---:R-:W-:-:S03]  /*02c0*/  ULEA UR4, UR5, UR4, 0x18 ;  /* 0x0000000405047291 */ /* 0x004fc6000f8ec0ff */
[----:B------:R-:W-:-:S03]  /*02d0*/  UMOV UR5, 0x400 ;  /* 0x0000040000057882 */ /* 0x000fc60000000000 */
[----:B------:R-:W-:Y:S01]  /*02e0*/  LEA R3, R5, UR4, 0x2 ;  /* 0x0000000405037c11 */ /* 0x000fe2000f8e10ff */
[----:B-1----:R-:W-:-:S04]  /*02f0*/  ULEA UR5, UR6, UR5, 0x18 ;  /* 0x0000000506057291 */ /* 0x002fc8000f8ec0ff */
[----:B------:R1:W2:Y:S01]  /*0300*/  @!P0 LDS R2, [R3] ;  /* 0x0000000003028984 */ /* 0x0002a20000000800 */
[----:B------:R-:W-:Y:S07]  /*0310*/  BRA.U !UP0, `(.L_x_5) ;  /* 0x00000001083c7547 */ /* 0x000fee000b800000 */
[----:B------:R-:W-:Y:S01]  /*0320*/  MOV R0, UR7 ;  /* 0x0000000700007c02 */ /* 0x000fe20008000f00 */
[----:B------:R-:W3:Y:S01]  /*0330*/  LDCU UR4, c[0x0][0x394] ;  /* 0x00007280ff0477ac */ /* 0x000ee20008000800 */
[----:B------:R-:W-:-:S05]  /*0340*/  NOP ;  /* 0x0000000000007918 */ /* 0x000fca0000000000 */
.L_x_6:
[----:B0-----:R-:W-:Y:S01]  /*0350*/  SHF.R.U32.HI R8, RZ, 0x1, R0 ;  /* 0x00000001ff087819 */ /* 0x001fe20000011600 */
[----:B---3--:R-:W-:Y:S01]  /*0360*/  IMAD.U32 R12, RZ, RZ, UR4 ;  /* 0x00000004ff0c7e24 */ /* 0x008fe2000f8e00ff */
[----:B------:R-:W-:-:S03]  /*0370*/  ISETP.GT.U32.AND P1, PT, R0, 0x3, PT ;  /* 0x000000030000780c */ /* 0x000fc60003f24070 */
[--C-:B------:R-:W-:Y:S02]  /*0380*/  IMAD.IADD R4, R5, 0x1, R8.reuse ;  /* 0x0000000105047824 */ /* 0x100fe400078e0208 */
[----:B------:R-:W-:-:S03]  /*0390*/  IMAD.MOV.U32 R0, RZ, RZ, R8 ;  /* 0x000000ffff007224 */ /* 0x000fc600078e0008 */
[----:B------:R-:W-:-:S04]  /*03a0*/  ISETP.GE.AND P0, PT, R4, R12, PT ;  /* 0x0000000c0400720c */ /* 0x000fc80003f06270 */
[----:B------:R-:W-:-:S13]  /*03b0*/  ISETP.GE.U32.OR P0, PT, R5, R8, P0 ;  /* 0x000000080500720c */ /* 0x000fda0000706470 */
[----:B------:R-:W-:-:S05]  /*03c0*/  @!P0 LEA R4, R8, R3, 0x2 ;  /* 0x0000000308048211 */ /* 0x000fca00078e10ff */
[----:B------:R-:W2:Y:S02]  /*03d0*/  @!P0 LDS R7, [R4] ;  /* 0x0000000004078984 */ /* 0x000ea40000000800 */
[----:B--2---:R-:W-:Y:S01]  /*03e0*/  @!P0 FADD R2, R2, R7 ;  /* 0x0000000702028221 */ /* 0x004fe20000000000 */
[----:B------:R-:W-:Y:S06]  /*03f0*/  BAR.SYNC.DEFER_BLOCKING 0x0 ;  /* 0x0000000000007b1d */ /* 0x000fec0000010000 */
[----:B------:R-:W-:Y:S05]  /*0400*/  @P1 BRA `(.L_x_6) ;  /* 0xfffffffc00d01947 */ /* 0x000fea000383ffff */
.L_x_5:
[----:B--2---:R-:W-:Y:S01]  /*0410*/  @!P2 STS [UR5+0x400], R2 ;  /* 0x00040002ff00a988 */ /* 0x004fe20008000805 */
[-C--:B------:R-:W-:Y:S01]  /*0420*/  I2FP.F32.S32 R10, R12.reuse ;  /* 0x0000000c000a7245 */ /* 0x080fe20000201400 */
[----:B------:R-:W-:Y:S01]  /*0430*/  BSSY.RECONVERGENT B0, `(.L_x_7) ;  /* 0x0000010000007945 */ /* 0x000fe20003800200 */
[----:B------:R-:W-:Y:S01]  /*0440*/  BAR.SYNC.DEFER_BLOCKING 0x0 ;  /* 0x0000000000007b1d */ /* 0x000fe20000010000 */
[----:B------:R-:W-:-:S05]  /*0450*/  ISETP.GE.AND P2, PT, R5, R12, PT ;  /* 0x0000000c0500720c */ /* 0x000fca0003f46270 */
[----:B------:R-:W2:Y:S02]  /*0460*/  MUFU.RCP R7, R10 ;  /* 0x0000000a00077308 */ /* 0x000ea40000001000 */
[----:B--2---:R-:W-:Y:S01]  /*0470*/  FFMA R4, -R10, R7, 1 ;  /* 0x3f8000000a047423 */ /* 0x004fe20000000107 */
[----:B------:R-:W2:Y:S03]  /*0480*/  LDS R0, [UR5+0x400] ;  /* 0x00040005ff007984 */ /* 0x000ea60008000800 */
[----:B------:R-:W-:Y:S02]  /*0490*/  FFMA R7, R7, R4, R7 ;  /* 0x0000000407077223 */ /* 0x000fe40000000007 */
[----:B--2---:R-:W2:Y:S02]  /*04a0*/  FCHK P0, R0, R10 ;  /* 0x0000000a00007302 */ /* 0x004ea40000000000 */
[----:B------:R-:W-:-:S04]  /*04b0*/  FFMA R4, R0, R7, RZ ;  /* 0x0000000700047223 */ /* 0x000fc800000000ff */
[----:B0-----:R-:W-:-:S04]  /*04c0*/  FFMA R8, -R10, R4, R0 ;  /* 0x000000040a087223 */ /* 0x001fc80000000100 */
[----:B------:R-:W-:Y:S01]  /*04d0*/  FFMA R4, R7, R8, R4 ;  /* 0x0000000807047223 */ /* 0x000fe20000000004 */
[----:B--2---:R-:W-:Y:S06]  /*04e0*/  @!P0 BRA `(.L_x_8) ;  /* 0x0000000000108947 */ /* 0x004fec0003800000 */
[----:B------:R-:W-:Y:S01]  /*04f0*/  IMAD.MOV.U32 R22, RZ, RZ, R10 ;  /* 0x000000ffff167224 */ /* 0x000fe200078e000a */
[----:B------:R-:W-:-:S07]  /*0500*/  MOV R8, 0x520 ;  /* 0x0000052000087802 */ /* 0x000fce0000000f00 */
[----:B-1----:R-:W-:Y:S05]  /*0510*/  CALL.REL.NOINC `($__internal_1_$__cuda_sm3x_div_rn_noftz_f32_slowpath) ;  /* 0x0000000c00ac7944 */ /* 0x002fea0003c00000 */
[----:B------:R-:W-:-:S07]  /*0520*/  MOV R4, R0 ;  /* 0x0000000000047202 */ /* 0x000fce0000000f00 */
.L_x_8:
[----:B------:R-:W-:Y:S05]  /*0530*/  BSYNC.RECONVERGENT B0 ;  /* 0x0000000000007941 */ /* 0x000fea0003800200 */
.L_x_7:
[----:B------:R-:W0:Y:S01]  /*0540*/  @!P2 LDS R7, [R3] ;  /* 0x000000000307a984 */ /* 0x000e220000000800 */
[----:B------:R-:W2:Y:S01]  /*0550*/  S2UR UR5, SR_CgaCtaId ;  /* 0x00000000000579c3 */ /* 0x000ea20000008800 */
[----:B------:R-:W-:Y:S01]  /*0560*/  UISETP.GE.U32.AND UP0, UPT, UR7, 0x2, UPT ;  /* 0x000000020700788c */ /* 0x000fe2000bf06070 */
[----:B------:R-:W-:Y:S01]  /*0570*/  IMAD.MOV.U32 R2, RZ, RZ, RZ ;  /* 0x000000ffff027224 */ /* 0x000fe200078e00ff */
[----:B------:R-:W-:Y:S01]  /*0580*/  ISETP.NE.AND P3, PT, R5, RZ, PT ;  /* 0x000000ff0500720c */ /* 0x000fe20003f65270 */
[----:B------:R-:W-:Y:S02]  /*0590*/  UMOV UR4, 0x400 ;  /* 0x0000040000047882 */ /* 0x000fe40000000000 */
[----:B--2---:R-:W-:Y:S01]  /*05a0*/  ULEA UR4, UR5, UR4, 0x18 ;  /* 0x0000000405047291 */ /* 0x004fe2000f8ec0ff */
[----:B0-----:R-:W-:-:S04]  /*05b0*/  @!P2 FADD R7, R7, -R4 ;  /* 0x800000040707a221 */ /* 0x001fc80000000000 */
[----:B------:R-:W-:Y:S01]  /*05c0*/  @!P2 FMUL R2, R7, R7 ;  /* 0x000000070702a220 */ /* 0x000fe20000400000 */
[----:B------:R-:W-:Y:S06]  /*05d0*/  BRA.U !UP0, `(.L_x_9) ;  /* 0x00000001083c7547 */ /* 0x000fec000b800000 */
[----:B------:R-:W-:Y:S01]  /*05e0*/  MOV R0, UR7 ;  /* 0x0000000700007c02 */ /* 0x000fe20008000f00 */
[----:B------:R-:W0:Y:S01]  /*05f0*/  LDCU UR5, c[0x0][0x394] ;  /* 0x00007280ff0577ac */ /* 0x000e220008000800 */
[----:B------:R-:W-:-:S05]  /*0600*/  NOP ;  /* 0x0000000000007918 */ /* 0x000fca0000000000 */
.L_x_10:
[----:B------:R-:W-:Y:S02]  /*0610*/  SHF.R.U32.HI R8, RZ, 0x1, R0 ;  /* 0x00000001ff087819 */ /* 0x000fe40000011600 */
[----:B------:R-:W-:-:S03]  /*0620*/  ISETP.GT.U32.AND P1, PT, R0, 0x3, PT ;  /* 0x000000030000780c */ /* 0x000fc60003f24070 */
[--C-:B------:R-:W-:Y:S02]  /*0630*/  IMAD.IADD R7, R5, 0x1, R8.reuse ;  /* 0x0000000105077824 */ /* 0x100fe400078e0208 */
[----:B------:R-:W-:-:S03]  /*0640*/  IMAD.MOV.U32 R0, RZ, RZ, R8 ;  /* 0x000000ffff007224 */ /* 0x000fc600078e0008 */
[----:B0-----:R-:W-:-:S04]  /*0650*/  ISETP.GE.AND P0, PT, R7, UR5, PT ;  /* 0x0000000507007c0c */ /* 0x001fc8000bf06270 */
[----:B------:R-:W-:-:S13]  /*0660*/  ISETP.GE.U32.OR P0, PT, R5, R8, P0 ;  /* 0x000000080500720c */ /* 0x000fda0000706470 */
[----:B------:R-:W-:-:S06]  /*0670*/  @!P0 LEA R7, R8, R3, 0x2 ;  /* 0x0000000308078211 */ /* 0x000fcc00078e10ff */
[----:B------:R-:W0:Y:S02]  /*0680*/  @!P0 LDS R7, [R7] ;  /* 0x0000000007078984 */ /* 0x000e240000000800 */
[----:B0-----:R-:W-:-:S04]  /*0690*/  @!P0 FADD R9, R7, -R4 ;  /* 0x8000000407098221 */ /* 0x001fc80000000000 */
[----:B------:R-:W-:Y:S01]  /*06a0*/  @!P0 FFMA R2, R9, R9, R2 ;  /* 0x0000000909028223 */ /* 0x000fe20000000002 */
[----:B------:R-:W-:Y:S06]  /*06b0*/  BAR.SYNC.DEFER_BLOCKING 0x0 ;  /* 0x0000000000007b1d */ /* 0x000fec0000010000 */
[----:B------:R-:W-:Y:S05]  /*06c0*/  @P1 BRA `(.L_x_10) ;  /* 0xfffffffc00d01947 */ /* 0x000fea000383ffff */
.L_x_9:
[----:B------:R-:W-:Y:S01]  /*06d0*/  @!P3 STS [UR4+0x404], R2 ;  /* 0x00040402ff00b988 */ /* 0x000fe20008000804 */
[----:B------:R-:W0:Y:S01]  /*06e0*/  MUFU.RCP R7, R10 ;  /* 0x0000000a00077308 */ /* 0x000e220000001000 */
[----:B------:R-:W2:Y:S01]  /*06f0*/  LDCU UR5, c[0x0][0x394] ;  /* 0x00007280ff0577ac */ /* 0x000ea20008000800 */
[----:B------:R-:W-:Y:S01]  /*0700*/  BSSY.RECONVERGENT B0, `(.L_x_11) ;  /* 0x000000f000007945 */ /* 0x000fe20003800200 */
[----:B------:R-:W-:Y:S01]  /*0710*/  BAR.SYNC.DEFER_BLOCKING 0x0 ;  /* 0x0000000000007b1d */ /* 0x000fe20000010000 */
[----:B0-----:R-:W-:Y:S01]  /*0720*/  FFMA R0, -R10, R7, 1 ;  /* 0x3f8000000a007423 */ /* 0x001fe20000000107 */
[----:B--2---:R-:W-:-:S03]  /*0730*/  ISETP.GE.AND P2, PT, R5, UR5, PT ;  /* 0x0000000505007c0c */ /* 0x004fc6000bf46270 */
[----:B------:R-:W-:Y:S01]  /*0740*/  FFMA R0, R7, R0, R7 ;  /* 0x0000000007007223 */ /* 0x000fe20000000007 */
[----:B-1----:R-:W0:Y:S02]  /*0750*/  LDS R3, [UR4+0x404] ;  /* 0x00040404ff037984 */ /* 0x002e240008000800 */
[----:B0-----:R-:W0:Y:S01]  /*0760*/  FCHK P0, R3, R10 ;  /* 0x0000000a03007302 */ /* 0x001e220000000000 */
[----:B------:R-:W-:-:S04]  /*0770*/  FFMA R7, R0, R3, RZ ;  /* 0x0000000300077223 */ /* 0x000fc800000000ff */
[----:B------:R-:W-:-:S04]  /*0780*/  FFMA R8, -R10, R7, R3 ;  /* 0x000000070a087223 */ /* 0x000fc80000000103 */
[----:B------:R-:W-:Y:S01]  /*0790*/  FFMA R0, R0, R8, R7 ;  /* 0x0000000800007223 */ /* 0x000fe20000000007 */
[----:B0-----:R-:W-:Y:S06]  /*07a0*/  @!P0 BRA `(.L_x_12) ;  /* 0x0000000000108947 */ /* 0x001fec0003800000 */
[----:B------:R-:W-:Y:S01]  /*07b0*/  MOV R0, R3 ;  /* 0x0000000300007202 */ /* 0x000fe20000000f00 */
[----:B------:R-:W-:Y:S01]  /*07c0*/  IMAD.MOV.U32 R22, RZ, RZ, R10 ;  /* 0x000000ffff167224 */ /* 0x000fe200078e000a */
[----:B------:R-:W-:-:S07]  /*07d0*/  MOV R8, 0x7f0 ;  /* 0x000007f000087802 */ /* 0x000fce0000000f00 */
[----:B------:R-:W-:Y:S05]  /*07e0*/  CALL.REL.NOINC `($__internal_1_$__cuda_sm3x_div_rn_noftz_f32_slowpath) ;  /* 0x0000000800f87944 */ /* 0x000fea0003c00000 */
.L_x_12:
[----:B------:R-:W-:Y:S05]  /*07f0*/  BSYNC.RECONVERGENT B0 ;  /* 0x0000000000007941 */ /* 0x000fea0003800200 */
.L_x_11:
[----:B------:R-:W0:Y:S01]  /*0800*/  LDCU UR5, c[0x0][0x398] ;  /* 0x00007300ff0577ac */ /* 0x000e220008000800 */
[----:B------:R-:W-:Y:S01]  /*0810*/  BSSY.RECONVERGENT B0, `(.L_x_13) ;  /* 0x000000e000007945 */ /* 0x000fe20003800200 */
[----:B0-----:R-:W-:-:S04]  /*0820*/  FADD R0, R0, UR5 ;  /* 0x0000000500007e21 */ /* 0x001fc80008000000 */
[----:B------:R0:W1:Y:S01]  /*0830*/  MUFU.RSQ R7, R0 ;  /* 0x0000000000077308 */ /* 0x0000620000001400 */
[----:B------:R-:W-:-:S04]  /*0840*/  IADD3 R2, PT, PT, R0, -0xd000000, RZ ;  /* 0xf300000000027810 */ /* 0x000fc80007ffe0ff */
[----:B------:R-:W-:-:S13]  /*0850*/  ISETP.GT.U32.AND P0, PT, R2, 0x727fffff, PT ;  /* 0x727fffff0200780c */ /* 0x000fda0003f04070 */
[----:B01----:R-:W-:Y:S05]  /*0860*/  @!P0 BRA `(.L_x_14) ;  /* 0x0000000000108947 */ /* 0x003fea0003800000 */
[----:B------:R-:W-:-:S07]  /*0870*/  MOV R10, 0x890 ;  /* 0x00000890000a7802 */ /* 0x000fce0000000f00 */
[----:B------:R-:W-:Y:S05]  /*0880*/  CALL.REL.NOINC `($__internal_0_$__cuda_sm20_sqrt_rn_f32_slowpath) ;  /* 0x0000000800747944 */ /* 0x000fea0003c00000 */
[----:B------:R-:W-:Y:S01]  /*0890*/  IMAD.MOV.U32 R3, RZ, RZ, R0 ;  /* 0x000000ffff037224 */ /* 0x000fe200078e0000 */
[----:B------:R-:W-:Y:S06]  /*08a0*/  BRA `(.L_x_15) ;  /* 0x0000000000107947 */ /* 0x000fec0003800000 */
.L_x_14:
[----:B------:R-:W-:Y:S01]  /*08b0*/  FMUL.FTZ R3, R0, R7 ;  /* 0x0000000700037220 */ /* 0x000fe20000410000 */
[----:B------:R-:W-:-:S03]  /*08c0*/  FMUL.FTZ R2, R7, 0.5 ;  /* 0x3f00000007027820 */ /* 0x000fc60000410000 */
[----:B------:R-:W-:-:S04]  /*08d0*/  FFMA R0, -R3, R3, R0 ;  /* 0x0000000303007223 */ /* 0x000fc80000000100 */
[----:B------:R-:W-:-:S07]  /*08e0*/  FFMA R3, R0, R2, R3 ;  /* 0x0000000200037223 */ /* 0x000fce0000000003 */
.L_x_15:
[----:B------:R-:W-:Y:S05]  /*08f0*/  BSYNC.RECONVERGENT B0 ;  /* 0x0000000000007941 */ /* 0x000fea0003800200 */
.L_x_13:
[----:B------:R-:W-:Y:S05]  /*0900*/  @P2 EXIT ;  /* 0x000000000000294d */ /* 0x000fea0003800000 */
[----:B------:R-:W0:Y:S02]  /*0910*/  LDCU.64 UR10, c[0x0][0x3a0] ;  /* 0x00007400ff0a77ac */ /* 0x000e240008000a00 */
[----:B0-----:R-:W-:-:S04]  /*0920*/  UISETP.NE.U32.AND UP0, UPT, UR10, URZ, UPT ;  /* 0x000000ff0a00728c */ /* 0x001fc8000bf05070 */
[----:B------:R-:W-:-:S09]  /*0930*/  UISETP.NE.AND.EX UP0, UPT, UR11, URZ, UPT, UP0 ;  /* 0x000000ff0b00728c */ /* 0x000fd2000bf05300 */
[----:B------:R-:W-:Y:S05]  /*0940*/  BRA.U UP0, `(.L_x_16) ;  /* 0x0000000500147547 */ /* 0x000fea000b800000 */
[----:B------:R-:W0:Y:S01]  /*0950*/  LDCU.64 UR10, c[0x0][0x3a8] ;  /* 0x00007500ff0a77ac */ /* 0x000e220008000a00 */
[----:B------:R-:W1:Y:S01]  /*0960*/  LDC.64 R14, c[0x0][0x388] ;  /* 0x0000e200ff0e7b82 */ /* 0x000e620000000a00 */
[----:B------:R-:W2:Y:S01]  /*0970*/  LDCU UR5, c[0x0][0x394] ;  /* 0x00007280ff0577ac */ /* 0x000ea20008000800 */
[----:B------:R-:W3:Y:S06]  /*0980*/  LDCU UR6, c[0x0][0x394] ;  /* 0x00007280ff0677ac */ /* 0x000eec0008000800 */
[----:B------:R-:W4:Y:S08]  /*0990*/  LDC.64 R12, c[0x0][0x388] ;  /* 0x0000e200ff0c7b82 */ /* 0x000f300000000a00 */
[----:B------:R-:W1:Y:S01]  /*09a0*/  LDC.64 R10, c[0x0][0x3a8] ;  /* 0x0000ea00ff0a7b82 */ /* 0x000e620000000a00 */
[----:B0-----:R-:W-:-:S04]  /*09b0*/  UISETP.NE.U32.AND UP0, UPT, UR10, URZ, UPT ;  /* 0x000000ff0a00728c */ /* 0x001fc8000bf05070 */
[----:B------:R-:W-:-:S09]  /*09c0*/  UISETP.NE.AND.EX UP0, UPT, UR11, URZ, UPT, UP0 ;  /* 0x000000ff0b00728c */ /* 0x000fd2000bf05300 */
[----:B--23--:R-:W-:Y:S05]  /*09d0*/  BRA.U !UP0, `(.L_x_17) ;  /* 0x00000001087c7547 */ /* 0x00cfea000b800000 */
.L_x_22:
[----:B------:R-:W-:Y:S01]  /*09e0*/  ISETP.GE.AND P0, PT, R5, UR7, PT ;  /* 0x0000000705007c0c */ /* 0x000fe2000bf06270 */
[----:B------:R-:W-:-:S12]  /*09f0*/  BSSY.RECONVERGENT B0, `(.L_x_18) ;  /* 0x0000019000007945 */ /* 0x000fd80003800200 */
[----:B0-----:R-:W-:Y:S05]  /*0a00*/  @P0 BRA `(.L_x_19) ;  /* 0x00000000005c0947 */ /* 0x001fea0003800000 */
[----:B------:R-:W-:Y:S01]  /*0a10*/  LEA R2, R5, UR4, 0x2 ;  /* 0x0000000405027c11 */ /* 0x000fe2000f8e10ff */
[----:B------:R-:W0:Y:S01]  /*0a20*/  MUFU.RCP R8, R3 ;  /* 0x0000000300087308 */ /* 0x000e220000001000 */
[----:B------:R-:W-:Y:S03]  /*0a30*/  BSSY.RECONVERGENT B1, `(.L_x_20) ;  /* 0x000000e000017945 */ /* 0x000fe60003800200 */
[----:B------:R-:W2:Y:S01]  /*0a40*/  LDS R7, [R2] ;  /* 0x0000000002077984 */ /* 0x000ea20000000800 */
[----:B0-----:R-:W-:-:S04]  /*0a50*/  FFMA R9, R8, -R3, 1 ;  /* 0x3f80000008097423 */ /* 0x001fc80000000803 */
[----:B------:R-:W-:Y:S01]  /*0a60*/  FFMA R9, R8, R9, R8 ;  /* 0x0000000908097223 */ /* 0x000fe20000000008 */
[----:B--2---:R-:W-:-:S04]  /*0a70*/  FADD R0, R7, -R4 ;  /* 0x8000000407007221 */ /* 0x004fc80000000000 */
[----:B------:R-:W0:Y:S01]  /*0a80*/  FCHK P0, R0, R3 ;  /* 0x0000000300007302 */ /* 0x000e220000000000 */
[----:B------:R-:W-:-:S04]  /*0a90*/  FFMA R8, R0, R9, RZ ;  /* 0x0000000900087223 */ /* 0x000fc800000000ff */
[----:B------:R-:W-:-:S04]  /*0aa0*/  FFMA R7, R8, -R3, R0 ;  /* 0x8000000308077223 */ /* 0x000fc80000000000 */
[----:B------:R-:W-:Y:S01]  /*0ab0*/  FFMA R7, R9, R7, R8 ;  /* 0x0000000709077223 */ /* 0x000fe20000000008 */
[----:B0-----:R-:W-:Y:S06]  /*0ac0*/  @!P0 BRA `(.L_x_21) ;  /* 0x0000000000108947 */ /* 0x001fec0003800000 */
[----:B------:R-:W-:Y:S02]  /*0ad0*/  MOV R22, R3 ;  /* 0x0000000300167202 */ /* 0x000fe40000000f00 */
[----:B------:R-:W-:-:S07]  /*0ae0*/  MOV R8, 0xb00 ;  /* 0x00000b0000087802 */ /* 0x000fce0000000f00 */
[----:B-1--4-:R-:W-:Y:S05]  /*0af0*/  CALL.REL.NOINC `($__internal_1_$__cuda_sm3x_div_rn_noftz_f32_slowpath) ;  /* 0x0000000800347944 */ /* 0x012fea0003c00000 */
[----:B------:R-:W-:-:S07]  /*0b00*/  IMAD.MOV.U32 R7, RZ, RZ, R0 ;  /* 0x000000ffff077224 */ /* 0x000fce00078e0000 */
.L_x_21:
[----:B------:R-:W-:Y:S05]  /*0b10*/  BSYNC.RECONVERGENT B1 ;  /* 0x0000000000017941 */ /* 0x000fea0003800200 */
.L_x_20:
[----:B-1----:R-:W-:-:S06]  /*0b20*/  IMAD.WIDE R8, R5, 0x4, R10 ;  /* 0x0000000405087825 */ /* 0x002fcc00078e020a */
[----:B------:R-:W2:Y:S01]  /*0b30*/  LDG.E R8, desc[UR8][R8.64] ;  /* 0x0000000808087981 */ /* 0x000ea2000c1e1900 */
[----:B----4-:R-:W-:-:S04]  /*0b40*/  IMAD R13, R6, UR5, R5 ;  /* 0x00000005060d7c24 */ /* 0x010fc8000f8e0205 */
[----:B------:R-:W-:-:S04]  /*0b50*/  IMAD.WIDE R12, R13, 0x4, R14 ;  /* 0x000000040d0c7825 */ /* 0x000fc800078e020e */
[----:B--2---:R-:W-:-:S05]  /*0b60*/  FADD R7, R8, R7 ;  /* 0x0000000708077221 */ /* 0x004fca0000000000 */
[----:B------:R0:W-:Y:S02]  /*0b70*/  STG.E desc[UR8][R12.64], R7 ;  /* 0x000000070c007986 */ /* 0x0001e4000c101908 */
.L_x_19:
[----:B------:R-:W-:Y:S05]  /*0b80*/  BSYNC.RECONVERGENT B0 ;  /* 0x0000000000007941 */ /* 0x000fea0003800200 */
.L_x_18:
[----:B------:R-:W-:-:S04]  /*0b90*/  IADD3 R5, PT, PT, R5, UR7, RZ ;  /* 0x0000000705057c10 */ /* 0x000fc8000fffe0ff */
[----:B------:R-:W-:-:S13]  /*0ba0*/  ISETP.GE.AND P0, PT, R5, UR5, PT ;  /* 0x0000000505007c0c */ /* 0x000fda000bf06270 */
[----:B------:R-:W-:Y:S05]  /*0bb0*/  @!P0 BRA `(.L_x_22) ;  /* 0xfffffffc00888947 */ /* 0x000fea000383ffff */
[----:B------:R-:W-:Y:S05]  /*0bc0*/  EXIT ;  /* 0x000000000000794d */ /* 0x000fea0003800000 */
.L_x_17:
        /* <DEDUP_REMOVED lines=15> */
[----:B------:R-:W-:Y:S01]  /*0cc0*/  IMAD.MOV.U32 R22, RZ, RZ, R3 ;  /* 0x000000ffff167224 */ /* 0x000fe200078e0003 */
[----:B------:R-:W-:-:S07]  /*0cd0*/  MOV R8, 0xcf0 ;  /* 0x00000cf000087802 */ /* 0x000fce0000000f00 */
[----:B-1--4-:R-:W-:Y:S05]  /*0ce0*/  CALL.REL.NOINC `($__internal_1_$__cuda_sm3x_div_rn_noftz_f32_slowpath) ;  /* 0x0000000400b87944 */ /* 0x012fea0003c00000 */
[----:B------:R-:W-:-:S07]  /*0cf0*/  MOV R7, R0 ;  /* 0x0000000000077202 */ /* 0x000fce0000000f00 */
.L_x_26:
[----:B------:R-:W-:Y:S05]  /*0d00*/  BSYNC.RECONVERGENT B1 ;  /* 0x0000000000017941 */ /* 0x000fea0003800200 */
.L_x_25:
[----:B------:R-:W-:Y:S02]  /*0d10*/  IMAD R9, R6, UR6, R5 ;  /* 0x0000000606097c24 */ /* 0x000fe4000f8e0205 */
[----:B------:R-:W-:Y:S02]  /*0d20*/  FADD R7, RZ, R7 ;  /* 0x00000007ff077221 */ /* 0x000fe40000000000 */
[----:B----4-:R-:W-:-:S05]  /*0d30*/  IMAD.WIDE R8, R9, 0x4, R12 ;  /* 0x0000000409087825 */ /* 0x010fca00078e020c */
[----:B------:R0:W-:Y:S02]  /*0d40*/  STG.E desc[UR8][R8.64], R7 ;  /* 0x0000000708007986 */ /* 0x0001e4000c101908 */
.L_x_24:
[----:B------:R-:W-:Y:S05]  /*0d50*/  BSYNC.RECONVERGENT B0 ;  /* 0x0000000000007941 */ /* 0x000fea0003800200 */
.L_x_23:
[----:B------:R-:W-:-:S05]  /*0d60*/  VIADD R5, R5, UR7 ;  /* 0x0000000705057c36 */ /* 0x000fca0008000000 */
[----:B------:R-:W-:-:S13]  /*0d70*/  ISETP.GE.AND P0, PT, R5, UR6, PT ;  /* 0x0000000605007c0c */ /* 0x000fda000bf06270 */
[----:B------:R-:W-:Y:S05]  /*0d80*/  @!P0 BRA `(.L_x_17) ;  /* 0xfffffffc00908947 */ /* 0x000fea000383ffff */
[----:B------:R-:W-:Y:S05]  /*0d90*/  EXIT ;  /* 0x000000000000794d */ /* 0x000fea0003800000 */
.L_x_16:
[----:B------:R-:W0:Y:S01]  /*0da0*/  LDCU.64 UR10, c[0x0][0x3a8] ;  /* 0x00007500ff0a77ac */ /* 0x000e220008000a00 */
[----:B------:R-:W1:Y:S01]  /*0db0*/  LDC.64 R18, c[0x0][0x388] ;  /* 0x0000e200ff127b82 */ /* 0x000e620000000a00 */
[----:B------:R-:W2:Y:S01]  /*0dc0*/  LDCU UR6, c[0x0][0x394] ;  /* 0x00007280ff0677ac */ /* 0x000ea20008000800 */
[----:B------:R-:W3:Y:S06]  /*0dd0*/  LDCU UR5, c[0x0][0x394] ;  /* 0x00007280ff0577ac */ /* 0x000eec0008000800 */
[----:B------:R-:W4:Y:S08]  /*0de0*/  LDC.64 R16, c[0x0][0x388] ;  /* 0x0000e200ff107b82 */ /* 0x000f300000000a00 */
[----:B------:R-:W1:Y:S01]  /*0df0*/  LDC.64 R14, c[0x0][0x3a0] ;  /* 0x0000e800ff0e7b82 */ /* 0x000e620000000a00 */
[----:B0-----:R-:W-:-:S04]  /*0e00*/  UISETP.NE.U32.AND UP0, UPT, UR10, URZ, UPT ;  /* 0x000000ff0a00728c */ /* 0x001fc8000bf05070 */
[----:B------:R-:W-:-:S03]  /*0e10*/  UISETP.NE.AND.EX UP0, UPT, UR11, URZ, UPT, UP0 ;  /* 0x000000ff0b00728c */ /* 0x000fc6000bf05300 */
[----:B------:R-:W0:Y:S08]  /*0e20*/  LDC.64 R12, c[0x0][0x3a0] ;  /* 0x0000e800ff0c7b82 */ /* 0x000e300000000a00 */
[----:B------:R-:W0:Y:S01]  /*0e30*/  LDC.64 R10, c[0x0][0x3a8] ;  /* 0x0000ea00ff0a7b82 */ /* 0x000e220000000a00 */
[----:B--23--:R-:W-:Y:S05]  /*0e40*/  BRA.U !UP0, `(.L_x_27) ;  /* 0x0000000108847547 */ /* 0x00cfea000b800000 */
.L_x_32:
[----:B------:R-:W-:Y:S01]  /*0e50*/  ISETP.GE.AND P0, PT, R5, UR7, PT ;  /* 0x0000000705007c0c */ /* 0x000fe2000bf06270 */
[----:B------:R-:W-:-:S12]  /*0e60*/  BSSY.RECONVERGENT B0, `(.L_x_28) ;  /* 0x000001b000007945 */ /* 0x000fd80003800200 */
[----:B--2---:R-:W-:Y:S05]  /*0e70*/  @P0 BRA `(.L_x_29) ;  /* 0x0000000000640947 */ /* 0x004fea0003800000 */
[----:B------:R-:W-:Y:S01]  /*0e80*/  LEA R2, R5, UR4, 0x2 ;  /* 0x0000000405027c11 */ /* 0x000fe2000f8e10ff */
[----:B------:R-:W2:Y:S01]  /*0e90*/  MUFU.RCP R0, R3 ;  /* 0x0000000300007308 */ /* 0x000ea20000001000 */
[----:B------:R-:W-:Y:S03]  /*0ea0*/  BSSY.RECONVERGENT B1, `(.L_x_30) ;  /* 0x000000e000017945 */ /* 0x000fe60003800200 */
[----:B------:R-:W1:Y:S01]  /*0eb0*/  LDS R7, [R2] ;  /* 0x0000000002077984 */ /* 0x000e620000000800 */
[----:B--2---:R-:W-:-:S04]  /*0ec0*/  FFMA R9, R0, -R3, 1 ;  /* 0x3f80000000097423 */ /* 0x004fc80000000803 */
[----:B------:R-:W-:Y:S01]  /*0ed0*/  FFMA R0, R0, R9, R0 ;  /* 0x0000000900007223 */ /* 0x000fe20000000000 */
[----:B-1----:R-:W-:-:S04]  /*0ee0*/  FADD R14, R7, -R4 ;  /* 0x80000004070e7221 */ /* 0x002fc80000000000 */
[----:B------:R-:W1:Y:S01]  /*0ef0*/  FCHK P0, R14, R3 ;  /* 0x000000030e007302 */ /* 0x000e620000000000 */
[----:B------:R-:W-:-:S04]  /*0f00*/  FFMA R7, R0, R14, RZ ;  /* 0x0000000e00077223 */ /* 0x000fc800000000ff */
[----:B------:R-:W-:-:S04]  /*0f10*/  FFMA R8, R7, -R3, R14 ;  /* 0x8000000307087223 */ /* 0x000fc8000000000e */
[----:B------:R-:W-:Y:S01]  /*0f20*/  FFMA R0, R0, R8, R7 ;  /* 0x0000000800007223 */ /* 0x000fe20000000007 */
[----:B-1----:R-:W-:Y:S06]  /*0f30*/  @!P0 BRA `(.L_x_31) ;  /* 0x0000000000108947 */ /* 0x002fec0003800000 */
[----:B------:R-:W-:Y:S01]  /*0f40*/  MOV R0, R14 ;  /* 0x0000000e00007202 */ /* 0x000fe20000000f00 */
[----:B------:R-:W-:Y:S01]  /*0f50*/  IMAD.MOV.U32 R22, RZ, RZ, R3 ;  /* 0x000000ffff167224 */ /* 0x000fe200078e0003 */
[----:B------:R-:W-:-:S07]  /*0f60*/  MOV R8, 0xf80 ;  /* 0x00000f8000087802 */ /* 0x000fce0000000f00 */
[----:B0---4-:R-:W-:Y:S05]  /*0f70*/  CALL.REL.NOINC `($__internal_1_$__cuda_sm3x_div_rn_noftz_f32_slowpath) ;  /* 0x0000000400147944 */ /* 0x011fea0003c00000 */
.L_x_31:
[----:B------:R-:W-:Y:S05]  /*0f80*/  BSYNC.RECONVERGENT B1 ;  /* 0x0000000000017941 */ /* 0x000fea0003800200 */
.L_x_30:
[----:B0-----:R-:W-:-:S04]  /*0f90*/  IMAD.WIDE R8, R5, 0x4, R12 ;  /* 0x0000000405087825 */ /* 0x001fc800078e020c */
[----:B------:R-:W-:Y:S02]  /*0fa0*/  IMAD.WIDE R14, R5, 0x4, R10 ;  /* 0x00000004050e7825 */ /* 0x000fe400078e020a */
[----:B------:R-:W2:Y:S04]  /*0fb0*/  LDG.E R9, desc[UR8][R8.64] ;  /* 0x0000000808097981 */ /* 0x000ea8000c1e1900 */
[----:B------:R-:W2:Y:S01]  /*0fc0*/  LDG.E R14, desc[UR8][R14.64] ;  /* 0x000000080e0e7981 */ /* 0x000ea2000c1e1900 */
[----:B----4-:R-:W-:-:S04]  /*0fd0*/  IMAD R17, R6, UR5, R5 ;  /* 0x0000000506117c24 */ /* 0x010fc8000f8e0205 */
[----:B------:R-:W-:-:S04]  /*0fe0*/  IMAD.WIDE R16, R17, 0x4, R18 ;  /* 0x0000000411107825 */ /* 0x000fc800078e0212 */
[----:B--2---:R-:W-:-:S05]  /*0ff0*/  FFMA R7, R9, R0, R14 ;  /* 0x0000000009077223 */ /* 0x004fca000000000e */
[----:B------:R2:W-:Y:S02]  /*1000*/  STG.E desc[UR8][R16.64], R7 ;  /* 0x0000000710007986 */ /* 0x0005e4000c101908 */
.L_x_29:
[----:B------:R-:W-:Y:S05]  /*1010*/  BSYNC.RECONVERGENT B0 ;  /* 0x0000000000007941 */ /* 0x000fea0003800200 */
.L_x_28:
[----:B------:R-:W-:-:S04]  /*1020*/  IADD3 R5, PT, PT, R5, UR7, RZ ;  /* 0x0000000705057c10 */ /* 0x000fc8000fffe0ff */
[----:B------:R-:W-:-:S13]  /*1030*/  ISETP.GE.AND P0, PT, R5, UR5, PT ;  /* 0x0000000505007c0c */ /* 0x000fda000bf06270 */
[----:B------:R-:W-:Y:S05]  /*1040*/  @!P0 BRA `(.L_x_32) ;  /* 0xfffffffc00808947 */ /* 0x000fea000383ffff */
[----:B------:R-:W-:Y:S05]  /*1050*/  EXIT ;  /* 0x000000000000794d */ /* 0x000fea0003800000 */
.L_x_27:
[----:B------:R-:W-:Y:S01]  /*1060*/  ISETP.GE.AND P0, PT, R5, UR7, PT ;  /* 0x0000000705007c0c */ /* 0x000fe2000bf06270 */
[----:B------:R-:W-:-:S12]  /*1070*/  BSSY.RECONVERGENT B0, `(.L_x_33) ;  /* 0x000001a000007945 */ /* 0x000fd80003800200 */
[----:B--2---:R-:W-:Y:S05]  /*1080*/  @P0 BRA `(.L_x_34) ;  /* 0x0000000000600947 */ /* 0x004fea0003800000 */
[----:B------:R-:W-:Y:S01]  /*1090*/  LEA R2, R5, UR4, 0x2 ;  /* 0x0000000405027c11 */ /* 0x000fe2000f8e10ff */
[----:B------:R-:W2:Y:S01]  /*10a0*/  MUFU.RCP R0, R3 ;  /* 0x0000000300007308 */ /* 0x000ea20000001000 */
[----:B------:R-:W-:Y:S03]  /*10b0*/  BSSY.RECONVERGENT B1, `(.L_x_35) ;  /* 0x000000f000017945 */ /* 0x000fe60003800200 */
[----:B------:R-:W0:Y:S01]  /*10c0*/  LDS R7, [R2] ;  /* 0x0000000002077984 */ /* 0x000e220000000800 */
[----:B--2---:R-:W-:-:S04]  /*10d0*/  FFMA R9, R0, -R3, 1 ;  /* 0x3f80000000097423 */ /* 0x004fc80000000803 */
[----:B------:R-:W-:Y:S01]  /*10e0*/  FFMA R0, R0, R9, R0 ;  /* 0x0000000900007223 */ /* 0x000fe20000000000 */
[----:B0-----:R-:W-:-:S04]  /*10f0*/  FADD R10, R7, -R4 ;  /* 0x80000004070a7221 */ /* 0x001fc80000000000 */
[----:B------:R-:W0:Y:S01]  /*1100*/  FCHK P0, R10, R3 ;  /* 0x000000030a007302 */ /* 0x000e220000000000 */
[----:B------:R-:W-:-:S04]  /*1110*/  FFMA R7, R0, R10, RZ ;  /* 0x0000000a00077223 */ /* 0x000fc800000000ff */
[----:B------:R-:W-:-:S04]  /*1120*/  FFMA R8, R7, -R3, R10 ;  /* 0x8000000307087223 */ /* 0x000fc8000000000a */
[----:B------:R-:W-:Y:S01]  /*1130*/  FFMA R7, R0, R8, R7 ;  /* 0x0000000800077223 */ /* 0x000fe20000000007 */
[----:B0-----:R-:W-:Y:S06]  /*1140*/  @!P0 BRA `(.L_x_36) ;  /* 0x0000000000148947 */ /* 0x001fec0003800000 */
[----:B------:R-:W-:Y:S01]  /*1150*/  IMAD.MOV.U32 R0, RZ, RZ, R10 ;  /* 0x000000ffff007224 */ /* 0x000fe200078e000a */
[----:B------:R-:W-:Y:S02]  /*1160*/  MOV R22, R3 ;  /* 0x0000000300167202 */ /* 0x000fe40000000f00 */
[----:B------:R-:W-:-:S07]  /*1170*/  MOV R8, 0x1190 ;  /* 0x0000119000087802 */ /* 0x000fce0000000f00 */
[----:B-1--4-:R-:W-:Y:S05]  /*1180*/  CALL.REL.NOINC `($__internal_1_$__cuda_sm3x_div_rn_noftz_f32_slowpath) ;  /* 0x0000000000907944 */ /* 0x012fea0003c00000 */
[----:B------:R-:W-:-:S07]  /*1190*/  IMAD.MOV.U32 R7, RZ, RZ, R0 ;  /* 0x000000ffff077224 */ /* 0x000fce00078e0000 */
.L_x_36:
[----:B------:R-:W-:Y:S05]  /*11a0*/  BSYNC.RECONVERGENT B1 ;  /* 0x0000000000017941 */ /* 0x000fea0003800200 */
.L_x_35:
[----:B-1----:R-:W-:-:S05]  /*11b0*/  IMAD.WIDE R8, R5, 0x4, R14 ;  /* 0x0000000405087825 */ /* 0x002fca00078e020e */
[----:B------:R-:W2:Y:S01]  /*11c0*/  LDG.E R0, desc[UR8][R8.64] ;  /* 0x0000000808007981 */ /* 0x000ea2000c1e1900 */
[----:B------:R-:W-:-:S04]  /*11d0*/  IMAD R11, R6, UR6, R5 ;  /* 0x00000006060b7c24 */ /* 0x000fc8000f8e0205 */
[----:B----4-:R-:W-:-:S04]  /*11e0*/  IMAD.WIDE R10, R11, 0x4, R16 ;  /* 0x000000040b0a7825 */ /* 0x010fc800078e0210 */
[----:B--2---:R-:W-:-:S05]  /*11f0*/  FFMA R7, R0, R7, RZ ;  /* 0x0000000700077223 */ /* 0x004fca00000000ff */
[----:B------:R2:W-:Y:S02]  /*1200*/  STG.E desc[UR8][R10.64], R7 ;  /* 0x000000070a007986 */ /* 0x0005e4000c101908 */
.L_x_34:
[----:B------:R-:W-:Y:S05]  /*1210*/  BSYNC.RECONVERGENT B0 ;  /* 0x0000000000007941 */ /* 0x000fea0003800200 */
.L_x_33:
[----:B------:R-:W-:-:S04]  /*1220*/  IADD3 R5, PT, PT, R5, UR7, RZ ;  /* 0x0000000705057c10 */ /* 0x000fc8000fffe0ff */
[----:B------:R-:W-:-:S13]  /*1230*/  ISETP.GE.AND P0, PT, R5, UR6, PT ;  /* 0x0000000605007c0c */ /* 0x000fda000bf06270 */
[----:B------:R-:W-:Y:S05]  /*1240*/  @!P0 BRA `(.L_x_27) ;  /* 0xfffffffc00848947 */ /* 0x000fea000383ffff */
[----:B------:R-:W-:Y:S05]  /*1250*/  EXIT ;  /* 0x000000000000794d */ /* 0x000fea0003800000 */
        .weak           $__internal_0_$__cuda_sm20_sqrt_rn_f32_slowpath
        .type           $__internal_0_$__cuda_sm20_sqrt_rn_f32_slowpath,@function
        .size           $__internal_0_$__cuda_sm20_sqrt_rn_f32_slowpath,($__internal_1_$__cuda_sm3x_div_rn_noftz_f32_slowpath - $__internal_0_$__cuda_sm20_sqrt_rn_f32_slowpath)
$__internal_0_$__cuda_sm20_sqrt_rn_f32_slowpath:
[----:B------:R-:W-:-:S13]  /*1260*/  LOP3.LUT P0, RZ, R0, 0x7fffffff, RZ, 0xc0, !PT ;  /* 0x7fffffff00ff7812 */ /* 0x000fda000780c0ff */
[----:B------:R-:W-:Y:S01]  /*1270*/  @!P0 IMAD.MOV.U32 R2, RZ, RZ, R0 ;  /* 0x000000ffff028224 */ /* 0x000fe200078e0000 */
[----:B------:R-:W-:Y:S06]  /*1280*/  @!P0 BRA `(.L_x_37) ;  /* 0x0000000000408947 */ /* 0x000fec0003800000 */
[----:B------:R-:W-:-:S13]  /*1290*/  FSETP.GEU.FTZ.AND P0, PT, R0, RZ, PT ;  /* 0x000000ff0000720b */ /* 0x000fda0003f1e000 */
[----:B------:R-:W-:Y:S01]  /*12a0*/  @!P0 MOV R2, 0x7fffffff ;  /* 0x7fffffff00028802 */ /* 0x000fe20000000f00 */
[----:B------:R-:W-:Y:S06]  /*12b0*/  @!P0 BRA `(.L_x_37) ;  /* 0x0000000000348947 */ /* 0x000fec0003800000 */
[----:B------:R-:W-:-:S13]  /*12c0*/  FSETP.GTU.FTZ.AND P0, PT, |R0|, +INF , PT ;  /* 0x7f8000000000780b */ /* 0x000fda0003f1c200 */
[----:B------:R-:W-:Y:S01]  /*12d0*/  @P0 FADD.FTZ R2, R0, 1 ;  /* 0x3f80000000020421 */ /* 0x000fe20000010000 */
[----:B------:R-:W-:Y:S06]  /*12e0*/  @P0 BRA `(.L_x_37) ;  /* 0x0000000000280947 */ /* 0x000fec0003800000 */
[----:B------:R-:W-:-:S13]  /*12f0*/  FSETP.NEU.FTZ.AND P0, PT, |R0|, +INF , PT ;  /* 0x7f8000000000780b */ /* 0x000fda0003f1d200 */
[----:B------:R-:W-:-:S04]  /*1300*/  @P0 FFMA R3, R0, 1.84467440737095516160e+19, RZ ;  /* 0x5f80000000030823 */ /* 0x000fc800000000ff */
[----:B------:R-:W0:Y:S02]  /*1310*/  @P0 MUFU.RSQ R2, R3 ;  /* 0x0000000300020308 */ /* 0x000e240000001400 */
[----:B0-----:R-:W-:Y:S01]  /*1320*/  @P0 FMUL.FTZ R8, R3, R2 ;  /* 0x0000000203080220 */ /* 0x001fe20000410000 */
[----:B------:R-:W-:Y:S01]  /*1330*/  @P0 FMUL.FTZ R9, R2, 0.5 ;  /* 0x3f00000002090820 */ /* 0x000fe20000410000 */
[----:B------:R-:W-:Y:S02]  /*1340*/  @!P0 IMAD.MOV.U32 R2, RZ, RZ, R0 ;  /* 0x000000ffff028224 */ /* 0x000fe400078e0000 */
[----:B------:R-:W-:-:S04]  /*1350*/  @P0 FADD.FTZ R7, -R8, -RZ ;  /* 0x800000ff08070221 */ /* 0x000fc80000010100 */
[----:B------:R-:W-:-:S04]  /*1360*/  @P0 FFMA R7, R8, R7, R3 ;  /* 0x0000000708070223 */ /* 0x000fc80000000003 */
[----:B------:R-:W-:-:S04]  /*1370*/  @P0 FFMA R7, R7, R9, R8 ;  /* 0x0000000907070223 */ /* 0x000fc80000000008 */
[----:B------:R-:W-:-:S07]  /*1380*/  @P0 FMUL.FTZ R2, R7, 2.3283064365386962891e-10 ;  /* 0x2f80000007020820 */ /* 0x000fce0000410000 */
.L_x_37:
[----:B------:R-:W-:Y:S01]  /*1390*/  HFMA2 R3, -RZ, RZ, 0, 0 ;  /* 0x00000000ff037431 */ /* 0x000fe200000001ff */
[----:B------:R-:W-:Y:S01]  /*13a0*/  MOV R0, R2 ;  /* 0x0000000200007202 */ /* 0x000fe20000000f00 */
[----:B------:R-:W-:-:S04]  /*13b0*/  IMAD.MOV.U32 R2, RZ, RZ, R10 ;  /* 0x000000ffff027224 */ /* 0x000fc800078e000a */
[----:B------:R-:W-:Y:S05]  /*13c0*/  RET.REL.NODEC R2 `(_Z15layerNormKernelPfS_iifS_S_) ;  /* 0xffffffec020c7950 */ /* 0x000fea0003c3ffff */
        .weak           $__internal_1_$__cuda_sm3x_div_rn_noftz_f32_slowpath
        .type           $__internal_1_$__cuda_sm3x_div_rn_noftz_f32_slowpath,@function
        .size           $__internal_1_$__cuda_sm3x_div_rn_noftz_f32_slowpath,(.L_x_51 - $__internal_1_$__cuda_sm3x_div_rn_noftz_f32_slowpath)
$__internal_1_$__cuda_sm3x_div_rn_noftz_f32_slowpath:
[----:B------:R-:W-:Y:S01]  /*13d0*/  SHF.R.U32.HI R2, RZ, 0x17, R22 ;  /* 0x00000017ff027819 */ /* 0x000fe20000011616 */
[----:B------:R-:W-:Y:S01]  /*13e0*/  BSSY.RECONVERGENT B2, `(.L_x_38) ;  /* 0x0000062000027945 */ /* 0x000fe20003800200 */
[----:B------:R-:W-:Y:S02]  /*13f0*/  SHF.R.U32.HI R9, RZ, 0x17, R0 ;  /* 0x00000017ff097819 */ /* 0x000fe40000011600 */
[----:B------:R-:W-:Y:S02]  /*1400*/  LOP3.LUT R2, R2, 0xff, RZ, 0xc0, !PT ;  /* 0x000000ff02027812 */ /* 0x000fe400078ec0ff */
[----:B------:R-:W-:-:S03]  /*1410*/  LOP3.LUT R9, R9, 0xff, RZ, 0xc0, !PT ;  /* 0x000000ff09097812 */ /* 0x000fc600078ec0ff */
[----:B------:R-:W-:Y:S01]  /*1420*/  VIADD R20, R2, 0xffffffff ;  /* 0xffffffff02147836 */ /* 0x000fe20000000000 */
[----:B------:R-:W-:-:S04]  /*1430*/  IADD3 R21, PT, PT, R9, -0x1, RZ ;  /* 0xffffffff09157810 */ /* 0x000fc80007ffe0ff */
[----:B------:R-:W-:-:S04]  /*1440*/  ISETP.GT.U32.AND P0, PT, R20, 0xfd, PT ;  /* 0x000000fd1400780c */ /* 0x000fc80003f04070 */
[----:B------:R-:W-:-:S13]  /*1450*/  ISETP.GT.U32.OR P0, PT, R21, 0xfd, P0 ;  /* 0x000000fd1500780c */ /* 0x000fda0000704470 */
[----:B------:R-:W-:Y:S01]  /*1460*/  @!P0 IMAD.MOV.U32 R7, RZ, RZ, RZ ;  /* 0x000000ffff078224 */ /* 0x000fe200078e00ff */
[----:B------:R-:W-:Y:S06]  /*1470*/  @!P0 BRA `(.L_x_39) ;  /* 0x00000000005c8947 */ /* 0x000fec0003800000 */
[----:B------:R-:W-:Y:S02]  /*1480*/  FSETP.GTU.FTZ.AND P0, PT, |R0|, +INF , PT ;  /* 0x7f8000000000780b */ /* 0x000fe40003f1c200 */
[----:B------:R-:W-:-:S04]  /*1490*/  FSETP.GTU.FTZ.AND P1, PT, |R22|, +INF , PT ;  /* 0x7f8000001600780b */ /* 0x000fc80003f3c200 */
[----:B------:R-:W-:-:S13]  /*14a0*/  PLOP3.LUT P0, PT, P0, P1, PT, 0xf8, 0x8f ;  /* 0x00000000008f781c */ /* 0x000fda0000703f70 */
[----:B------:R-:W-:Y:S05]  /*14b0*/  @P0 BRA `(.L_x_40) ;  /* 0x00000004004c0947 */ /* 0x000fea0003800000 */
[----:B------:R-:W-:-:S13]  /*14c0*/  LOP3.LUT P0, RZ, R22, 0x7fffffff, R0, 0xc8, !PT ;  /* 0x7fffffff16ff7812 */ /* 0x000fda000780c800 */
[----:B------:R-:W-:Y:S05]  /*14d0*/  @!P0 BRA `(.L_x_41) ;  /* 0x00000004003c8947 */ /* 0x000fea0003800000 */
[----:B------:R-:W-:Y:S02]  /*14e0*/  FSETP.NEU.FTZ.AND P3, PT, |R0|, +INF , PT ;  /* 0x7f8000000000780b */ /* 0x000fe40003f7d200 */
[----:B------:R-:W-:Y:S02]  /*14f0*/  FSETP.NEU.FTZ.AND P1, PT, |R22|, +INF , PT ;  /* 0x7f8000001600780b */ /* 0x000fe40003f3d200 */
[----:B------:R-:W-:-:S11]  /*1500*/  FSETP.NEU.FTZ.AND P0, PT, |R0|, +INF , PT ;  /* 0x7f8000000000780b */ /* 0x000fd60003f1d200 */
[----:B------:R-:W-:Y:S05]  /*1510*/  @!P1 BRA !P3, `(.L_x_41) ;  /* 0x00000004002c9947 */ /* 0x000fea0005800000 */
[----:B------:R-:W-:-:S04]  /*1520*/  LOP3.LUT P3, RZ, R0, 0x7fffffff, RZ, 0xc0, !PT ;  /* 0x7fffffff00ff7812 */ /* 0x000fc8000786c0ff */
[----:B------:R-:W-:-:S13]  /*1530*/  PLOP3.LUT P1, PT, P1, P3, PT, 0x2f, 0xf2 ;  /* 0x0000000000f2781c */ /* 0x000fda0000f26577 */
[----:B------:R-:W-:Y:S05]  /*1540*/  @P1 BRA `(.L_x_42) ;  /* 0x0000000400181947 */ /* 0x000fea0003800000 */
[----:B------:R-:W-:-:S04]  /*1550*/  LOP3.LUT P1, RZ, R22, 0x7fffffff, RZ, 0xc0, !PT ;  /* 0x7fffffff16ff7812 */ /* 0x000fc8000782c0ff */
[----:B------:R-:W-:-:S13]  /*1560*/  PLOP3.LUT P0, PT, P0, P1, PT, 0x2f, 0xf2 ;  /* 0x0000000000f2781c */ /* 0x000fda0000702577 */
[----:B------:R-:W-:Y:S05]  /*1570*/  @P0 BRA `(.L_x_43) ;  /* 0x0000000400000947 */ /* 0x000fea0003800000 */
[----:B------:R-:W-:Y:S02]  /*1580*/  ISETP.GE.AND P0, PT, R21, RZ, PT ;  /* 0x000000ff1500720c */ /* 0x000fe40003f06270 */
[----:B------:R-:W-:-:S11]  /*1590*/  ISETP.GE.AND P1, PT, R20, RZ, PT ;  /* 0x000000ff1400720c */ /* 0x000fd60003f26270 */
[----:B------:R-:W-:Y:S01]  /*15a0*/  @P0 MOV R7, RZ ;  /* 0x000000ff00070202 */ /* 0x000fe20000000f00 */
[----:B------:R-:W-:Y:S02]  /*15b0*/  @!P0 IMAD.MOV.U32 R7, RZ, RZ, -0x40 ;  /* 0xffffffc0ff078424 */ /* 0x000fe400078e00ff */
[----:B------:R-:W-:Y:S01]  /*15c0*/  @!P0 FFMA R0, R0, 1.84467440737095516160e+19, RZ ;  /* 0x5f80000000008823 */ /* 0x000fe200000000ff */
[----:B------:R-:W-:Y:S02]  /*15d0*/  @!P1 FFMA R22, R22, 1.84467440737095516160e+19, RZ ;  /* 0x5f80000016169823 */ /* 0x000fe400000000ff */
[----:B------:R-:W-:-:S07]  /*15e0*/  @!P1 IADD3 R7, PT, PT, R7, 0x40, RZ ;  /* 0x0000004007079810 */ /* 0x000fce0007ffe0ff */
.L_x_39:
[----:B------:R-:W-:Y:S01]  /*15f0*/  LEA R21, R2, 0xc0800000, 0x17 ;  /* 0xc080000002157811 */ /* 0x000fe200078eb8ff */
[----:B------:R-:W-:Y:S01]  /*1600*/  BSSY.RECONVERGENT B3, `(.L_x_44) ;  /* 0x0000036000037945 */ /* 0x000fe20003800200 */
[----:B------:R-:W-:-:S03]  /*1610*/  IADD3 R9, PT, PT, R9, -0x7f, RZ ;  /* 0xffffff8109097810 */ /* 0x000fc60007ffe0ff */
[----:B------:R-:W-:Y:S02]  /*1620*/  IMAD.IADD R24, R22, 0x1, -R21 ;  /* 0x0000000116187824 */ /* 0x000fe400078e0a15 */
[----:B------:R-:W-:Y:S02]  /*1630*/  IMAD R0, R9, -0x800000, R0 ;  /* 0xff80000009007824 */ /* 0x000fe400078e0200 */
[----:B------:R-:W0:Y:S01]  /*1640*/  MUFU.RCP R20, R24 ;  /* 0x0000001800147308 */ /* 0x000e220000001000 */
[----:B------:R-:W-:-:S04]  /*1650*/  FADD.FTZ R21, -R24, -RZ ;  /* 0x800000ff18157221 */ /* 0x000fc80000010100 */
[----:B0-----:R-:W-:-:S04]  /*1660*/  FFMA R23, R20, R21, 1 ;  /* 0x3f80000014177423 */ /* 0x001fc80000000015 */
[----:B------:R-:W-:-:S04]  /*1670*/  FFMA R23, R20, R23, R20 ;  /* 0x0000001714177223 */ /* 0x000fc80000000014 */
[----:B------:R-:W-:-:S04]  /*1680*/  FFMA R20, R0, R23, RZ ;  /* 0x0000001700147223 */ /* 0x000fc800000000ff */
[----:B------:R-:W-:-:S04]  /*1690*/  FFMA R22, R21, R20, R0 ;  /* 0x0000001415167223 */ /* 0x000fc80000000000 */
[----:B------:R-:W-:Y:S01]  /*16a0*/  FFMA R22, R23, R22, R20 ;  /* 0x0000001617167223 */ /* 0x000fe20000000014 */
[----:B------:R-:W-:-:S03]  /*16b0*/  IADD3 R20, PT, PT, R9, 0x7f, -R2 ;  /* 0x0000007f09147810 */ /* 0x000fc60007ffe802 */
[----:B------:R-:W-:Y:S02]  /*16c0*/  FFMA R21, R21, R22, R0 ;  /* 0x0000001615157223 */ /* 0x000fe40000000000 */
[----:B------:R-:W-:Y:S02]  /*16d0*/  IMAD.IADD R7, R20, 0x1, R7 ;  /* 0x0000000114077824 */ /* 0x000fe400078e0207 */
[----:B------:R-:W-:-:S05]  /*16e0*/  FFMA R0, R23, R21, R22 ;  /* 0x0000001517007223 */ /* 0x000fca0000000016 */
[----:B------:R-:W-:-:S04]  /*16f0*/  SHF.R.U32.HI R2, RZ, 0x17, R0 ;  /* 0x00000017ff027819 */ /* 0x000fc80000011600 */
[----:B------:R-:W-:-:S04]  /*1700*/  LOP3.LUT R2, R2, 0xff, RZ, 0xc0, !PT ;  /* 0x000000ff02027812 */ /* 0x000fc800078ec0ff */
[----:B------:R-:W-:-:S05]  /*1710*/  IADD3 R2, PT, PT, R2, R7, RZ ;  /* 0x0000000702027210 */ /* 0x000fca0007ffe0ff */
[----:B------:R-:W-:-:S05]  /*1720*/  VIADD R9, R2, 0xffffffff ;  /* 0xffffffff02097836 */ /* 0x000fca0000000000 */
[----:B------:R-:W-:-:S13]  /*1730*/  ISETP.GE.U32.AND P0, PT, R9, 0xfe, PT ;  /* 0x000000fe0900780c */ /* 0x000fda0003f06070 */
[----:B------:R-:W-:Y:S05]  /*1740*/  @!P0 BRA `(.L_x_45) ;  /* 0x0000000000808947 */ /* 0x000fea0003800000 */
[----:B------:R-:W-:-:S13]  /*1750*/  ISETP.GT.AND P0, PT, R2, 0xfe, PT ;  /* 0x000000fe0200780c */ /* 0x000fda0003f04270 */
[----:B------:R-:W-:Y:S05]  /*1760*/  @P0 BRA `(.L_x_46) ;  /* 0x00000000006c0947 */ /* 0x000fea0003800000 */
[----:B------:R-:W-:-:S13]  /*1770*/  ISETP.GE.AND P0, PT, R2, 0x1, PT ;  /* 0x000000010200780c */ /* 0x000fda0003f06270 */
[----:B------:R-:W-:Y:S05]  /*1780*/  @P0 BRA `(.L_x_47) ;  /* 0x0000000000740947 */ /* 0x000fea0003800000 */
[----:B------:R-:W-:Y:S02]  /*1790*/  ISETP.GE.AND P0, PT, R2, -0x18, PT ;  /* 0xffffffe80200780c */ /* 0x000fe40003f06270 */
[----:B------:R-:W-:-:S11]  /*17a0*/  LOP3.LUT R0, R0, 0x80000000, RZ, 0xc0, !PT ;  /* 0x8000000000007812 */ /* 0x000fd600078ec0ff */
[----:B------:R-:W-:Y:S05]  /*17b0*/  @!P0 BRA `(.L_x_47) ;  /* 0x0000000000688947 */ /* 0x000fea0003800000 */
[CCC-:B------:R-:W-:Y:S01]  /*17c0*/  FFMA.RZ R7, R23.reuse, R21.reuse, R22.reuse ;  /* 0x0000001517077223 */ /* 0x1c0fe2000000c016 */
[C---:B------:R-:W-:Y:S01]  /*17d0*/  IADD3 R20, PT, PT, R2.reuse, 0x20, RZ ;  /* 0x0000002002147810 */ /* 0x040fe20007ffe0ff */
[CCC-:B------:R-:W-:Y:S01]  /*17e0*/  FFMA.RP R9, R23.reuse, R21.reuse, R22.reuse ;  /* 0x0000001517097223 */ /* 0x1c0fe20000008016 */
[C---:B------:R-:W-:Y:S01]  /*17f0*/  ISETP.NE.AND P3, PT, R2.reuse, RZ, PT ;  /* 0x000000ff0200720c */ /* 0x040fe20003f65270 */
[----:B------:R-:W-:Y:S01]  /*1800*/  FFMA.RM R22, R23, R21, R22 ;  /* 0x0000001517167223 */ /* 0x000fe20000004016 */
[----:B------:R-:W-:Y:S02]  /*1810*/  LOP3.LUT R7, R7, 0x7fffff, RZ, 0xc0, !PT ;  /* 0x007fffff07077812 */ /* 0x000fe400078ec0ff */
[----:B------:R-:W-:Y:S01]  /*1820*/  ISETP.NE.AND P1, PT, R2, RZ, PT ;  /* 0x000000ff0200720c */ /* 0x000fe20003f25270 */
[----:B------:R-:W-:Y:S01]  /*1830*/  IMAD.MOV R2, RZ, RZ, -R2 ;  /* 0x000000ffff027224 */ /* 0x000fe200078e0a02 */
[----:B------:R-:W-:Y:S02]  /*1840*/  LOP3.LUT R7, R7, 0x800000, RZ, 0xfc, !PT ;  /* 0x0080000007077812 */ /* 0x000fe400078efcff */
[----:B------:R-:W-:-:S02]  /*1850*/  FSETP.NEU.FTZ.AND P0, PT, R9, R22, PT ;  /* 0x000000160900720b */ /* 0x000fc40003f1d000 */
[----:B------:R-:W-:Y:S02]  /*1860*/  SHF.L.U32 R20, R7, R20, RZ ;  /* 0x0000001407147219 */ /* 0x000fe400000006ff */
[----:B------:R-:W-:Y:S02]  /*1870*/  SEL R2, R2, RZ, P3 ;  /* 0x000000ff02027207 */ /* 0x000fe40001800000 */
[----:B------:R-:W-:Y:S02]  /*1880*/  ISETP.NE.AND P1, PT, R20, RZ, P1 ;  /* 0x000000ff1400720c */ /* 0x000fe40000f25270 */
[----:B------:R-:W-:Y:S02]  /*1890*/  SHF.R.U32.HI R2, RZ, R2, R7 ;  /* 0x00000002ff027219 */ /* 0x000fe40000011607 */
[----:B------:R-:W-:Y:S02]  /*18a0*/  PLOP3.LUT P0, PT, P0, P1, PT, 0xf8, 0x8f ;  /* 0x00000000008f781c */ /* 0x000fe40000703f70 */
[----:B------:R-:W-:-:S02]  /*18b0*/  SHF.R.U32.HI R20, RZ, 0x1, R2 ;  /* 0x00000001ff147819 */ /* 0x000fc40000011602 */
[----:B------:R-:W-:-:S04]  /*18c0*/  SEL R7, RZ, 0x1, !P0 ;  /* 0x00000001ff077807 */ /* 0x000fc80004000000 */
[----:B------:R-:W-:-:S04]  /*18d0*/  LOP3.LUT R7, R7, 0x1, R20, 0xf8, !PT ;  /* 0x0000000107077812 */ /* 0x000fc800078ef814 */
[----:B------:R-:W-:-:S04]  /*18e0*/  LOP3.LUT R7, R7, R2, RZ, 0xc0, !PT ;  /* 0x0000000207077212 */ /* 0x000fc800078ec0ff */
[----:B------:R-:W-:-:S04]  /*18f0*/  IADD3 R7, PT, PT, R20, R7, RZ ;  /* 0x0000000714077210 */ /* 0x000fc80007ffe0ff */
[----:B------:R-:W-:Y:S01]  /*1900*/  LOP3.LUT R0, R7, R0, RZ, 0xfc, !PT ;  /* 0x0000000007007212 */ /* 0x000fe200078efcff */
[----:B------:R-:W-:Y:S06]  /*1910*/  BRA `(.L_x_47) ;  /* 0x0000000000107947 */ /* 0x000fec0003800000 */
.L_x_46:
[----:B------:R-:W-:-:S04]  /*1920*/  LOP3.LUT R0, R0, 0x80000000, RZ, 0xc0, !PT ;  /* 0x8000000000007812 */ /* 0x000fc800078ec0ff */
[----:B------:R-:W-:Y:S01]  /*1930*/  LOP3.LUT R0, R0, 0x7f800000, RZ, 0xfc, !PT ;  /* 0x7f80000000007812 */ /* 0x000fe200078efcff */
[----:B------:R-:W-:Y:S06]  /*1940*/  BRA `(.L_x_47) ;  /* 0x0000000000047947 */ /* 0x000fec0003800000 */
.L_x_45:
[----:B------:R-:W-:-:S07]  /*1950*/  IMAD R0, R7, 0x800000, R0 ;  /* 0x0080000007007824 */ /* 0x000fce00078e0200 */
.L_x_47:
[----:B------:R-:W-:Y:S05]  /*1960*/  BSYNC.RECONVERGENT B3 ;  /* 0x0000000000037941 */ /* 0x000fea0003800200 */
.L_x_44:
[----:B------:R-:W-:Y:S05]  /*1970*/  BRA `(.L_x_48) ;  /* 0x0000000000207947 */ /* 0x000fea0003800000 */
.L_x_43:
[----:B------:R-:W-:-:S04]  /*1980*/  LOP3.LUT R0, R22, 0x80000000, R0, 0x48, !PT ;  /* 0x8000000016007812 */ /* 0x000fc800078e4800 */
[----:B------:R-:W-:Y:S01]  /*1990*/  LOP3.LUT R0, R0, 0x7f800000, RZ, 0xfc, !PT ;  /* 0x7f80000000007812 */ /* 0x000fe200078efcff */
[----:B------:R-:W-:Y:S06]  /*19a0*/  BRA `(.L_x_48) ;  /* 0x0000000000147947 */ /* 0x000fec0003800000 */
.L_x_42:
[----:B------:R-:W-:Y:S01]  /*19b0*/  LOP3.LUT R0, R22, 0x80000000, R0, 0x48, !PT ;  /* 0x8000000016007812 */ /* 0x000fe200078e4800 */
[----:B------:R-:W-:Y:S06]  /*19c0*/  BRA `(.L_x_48) ;  /* 0x00000000000c7947 */ /* 0x000fec0003800000 */
.L_x_41:
[----:B------:R-:W0:Y:S01]  /*19d0*/  MUFU.RSQ R0, -QNAN ;  /* 0xffc0000000007908 */ /* 0x000e220000001400 */
[----:B------:R-:W-:Y:S05]  /*19e0*/  BRA `(.L_x_48) ;  /* 0x0000000000047947 */ /* 0x000fea0003800000 */
.L_x_40:
[----:B------:R-:W-:-:S07]  /*19f0*/  FADD.FTZ R0, R0, R22 ;  /* 0x0000001600007221 */ /* 0x000fce0000010000 */
.L_x_48:
[----:B------:R-:W-:Y:S05]  /*1a00*/  BSYNC.RECONVERGENT B2 ;  /* 0x0000000000027941 */ /* 0x000fea0003800200 */
.L_x_38:
[----:B------:R-:W-:-:S04]  /*1a10*/  HFMA2 R9, -RZ, RZ, 0, 0 ;  /* 0x00000000ff097431 */ /* 0x000fc800000001ff */
[----:B0-----:R-:W-:Y:S05]  /*1a20*/  RET.REL.NODEC R8 `(_Z15layerNormKernelPfS_iifS_S_) ;  /* 0xffffffe408747950 */ /* 0x001fea0003c3ffff */
.L_x_49:
[----:B------:R-:W-:-:S00]  /*1a30*/  BRA `(.L_x_49) ;  /* 0xfffffffc00fc7947 */ /* 0x000fc0000383ffff */
[----:B------:R-:W-:-:S00]  /*1a40*/  NOP ;  /* 0x0000000000007918 */ /* 0x000fc00000000000 */
        /* <DEDUP_REMOVED lines=11> */
.L_x_51:


//--------------------- .nv.shared._Z15layerNormKernelPfS_iifS_S_ --------------------------
	.section	.nv.shared._Z15layerNormKernelPfS_iifS_S_,"aw",@nobits
	.sectionflags	@""
	.align	4
.nv.shared._Z15layerNormKernelPfS_iifS_S_:
	.zero		2056


//--------------------- .nv.shared.reserved.0     --------------------------
	.section	.nv.shared.reserved.0,"aw",@nobits
	.weak		__nv_reservedSMEM_offset_0_alias
	.size		__nv_reservedSMEM_offset_0_alias, 0, 64
	.other		__nv_reservedSMEM_offset_0_alias,@"STO_CUDA_RESERVED_SHARED STV_DEFAULT"
__nv_reservedSMEM_offset_0_alias:
	.zero		0
	.zero		64


//--------------------- .nv.constant0._Z15layerNormKernelPfS_iifS_S_ --------------------------
	.section	.nv.constant0._Z15layerNormKernelPfS_iifS_S_,"a",@progbits
	.sectionflags	@""
	.align	4
.nv.constant0._Z15layerNormKernelPfS_iifS_S_:
	.zero		944


//--------------------- SYMBOLS --------------------------

	.type		.nv.reservedSmem.offset0,@object
	.size		.nv.reservedSmem.offset0,0x4
	.type		.nv.reservedSmem.cap,@object
	.size		.nv.reservedSmem.cap,0x4
